def matmul_kernel(
    a_ptr,
    b_ptr,
    c_ptr,
    M,
    N,
    K,
    stride_am,
    stride_ak,
    stride_bk,
    stride_bn,
    stride_cm,
    stride_cn,
    BLOCK_M: tl.constexpr,
    BLOCK_N: tl.constexpr,
    BLOCK_K: tl.constexpr,
    GROUP_M: tl.constexpr,
):
    pid = tl.program_id(axis=0)
    num_pid_m = tl.cdiv(M, BLOCK_M)
    num_pid_n = tl.cdiv(N, BLOCK_N)
    num_pid_in_group = GROUP_M * num_pid_n
    group_id = pid // num_pid_in_group
    first_pid_m = group_id * GROUP_M
    group_size_m = min(num_pid_m - first_pid_m, GROUP_M)
    pid_m = first_pid_m + ((pid % num_pid_in_group) % group_size_m)
    pid_n = (pid % num_pid_in_group) // group_size_m

    offs_am = (pid_m * BLOCK_M + tl.arange(0, BLOCK_M)) % M
    offs_bn = (pid_n * BLOCK_N + tl.arange(0, BLOCK_N)) % N
    offs_k = tl.arange(0, BLOCK_K)
    a_ptrs = a_ptr + offs_am[:, None] * stride_am + offs_k[None, :] * stride_ak
    b_ptrs = b_ptr + offs_k[:, None] * stride_bk + offs_bn[None, :] * stride_bn

    acc = tl.zeros((BLOCK_M, BLOCK_N), dtype=tl.float32)
    for kk in range(0, tl.cdiv(K, BLOCK_K)):
        a = tl.load(a_ptrs, mask=offs_k[None, :] < K - kk * BLOCK_K, other=0.0)
        b = tl.load(b_ptrs, mask=offs_k[:, None] < K - kk * BLOCK_K, other=0.0)
        acc = tl.dot(a, b, acc)
        a_ptrs += BLOCK_K * stride_ak
        b_ptrs += BLOCK_K * stride_bk

    c = acc.to(c_ptr.dtype.element_ty)
    offs_cm = pid_m * BLOCK_M + tl.arange(0, BLOCK_M)
    offs_cn = pid_n * BLOCK_N + tl.arange(0, BLOCK_N)
    c_ptrs = c_ptr + offs_cm[:, None] * stride_cm + offs_cn[None, :] * stride_cn
    mask = (offs_cm[:, None] < M) & (offs_cn[None, :] < N)
    tl.store(c_ptrs, c, mask=mask)

# config = {"BLOCK_K": 32, "BLOCK_M": 256, "BLOCK_N": 128, "GROUP_M": 1, "arch": "sm_100", "dtype": "fp16", "num_ctas": 1, "num_stages": 3, "num_warps": 4}
# arch = sm_100


// ===== COMPILED SASS (sm_100a) =====

	.target	sm_100a

	.elftype	@"ET_EXEC"


//--------------------- .note.nv.tkinfo           --------------------------
	.section	.note.nv.tkinfo,"",@"SHT_NOTE"
	.sectionflags	@"SHF_NOTE_NV_TKINFO"
	.tkinfo
        /*0018*/ 	.word	0x00000081
        /*0030*/ 	.string	""
        /*0030*/ 	.string	"ptxas-blackwell"
        /*0030*/ 	.string	"Cuda compilation tools, release 12.9, V12.9.86"
        /*0030*/ 	.string	"Build cuda_12.9.r12.9/compiler.36037853_0"
        /*0030*/ 	.string	"-v  -suppress-debug-info  -lineinfo  -arch sm_100a "



//--------------------- .note.nv.cuver            --------------------------
	.section	.note.nv.cuver,"",@"SHT_NOTE"
	.sectionflags	@"SHF_NOTE_NV_CUVER"
        /*0018*/ 	.short	0x0001
        /*001a*/ 	.short	0x0064
        /*001c*/ 	.short	0x0001
        /*001e*/ 	.short	0x0000
        /*0020*/ 	.short	0x0001
        /*0022*/ 	.short	0x0000


//--------------------- .nv.info                  --------------------------
	.section	.nv.info,"",@"SHT_CUDA_INFO"
	.align	4


	//----- nvinfo : EIATTR_REGCOUNT
	.align		4
        /*0000*/ 	.byte	0x04, 0x2f
        /*0002*/ 	.short	(.L_4 - .L_3)
	.align		4
.L_3:
        /*0004*/ 	.word	index@(matmul_kernel)
        /*0008*/ 	.word	0x000000ff


	//----- nvinfo : EIATTR_FRAME_SIZE
	.align		4
.L_4:
        /*000c*/ 	.byte	0x04, 0x11
        /*000e*/ 	.short	(.L_6 - .L_5)
	.align		4
.L_5:
        /*0010*/ 	.word	index@($__internal_2_$__cuda_sm10x_tcgen05_guardrail_trap_unallocated_columns_being_dealloced)
        /*0014*/ 	.word	0x000000b8


	//----- nvinfo : EIATTR_FRAME_SIZE
	.align		4
.L_6:
        /*0018*/ 	.byte	0x04, 0x11
        /*001a*/ 	.short	(.L_8 - .L_7)
	.align		4
.L_7:
        /*001c*/ 	.word	index@($__internal_1_$__cuda_sm10x_tcgen05_guardrail_trap_phase_invalid_during_alloc)
        /*0020*/ 	.word	0x000000b8


	//----- nvinfo : EIATTR_FRAME_SIZE
	.align		4
.L_8:
        /*0024*/ 	.byte	0x04, 0x11
        /*0026*/ 	.short	(.L_10 - .L_9)
	.align		4
.L_9:
        /*0028*/ 	.word	index@($__internal_0_$__cuda_sm10x_tcgen05_guardrail_trap_col_being_dealloced_not_returned_by_alloc)
        /*002c*/ 	.word	0x000000b8


	//----- nvinfo : EIATTR_FRAME_SIZE
	.align		4
.L_10:
        /*0030*/ 	.byte	0x04, 0x11
        /*0032*/ 	.short	(.L_12 - .L_11)
	.align		4
.L_11:
        /*0034*/ 	.word	index@(matmul_kernel)
        /*0038*/ 	.word	0x000000b8


	//----- nvinfo : EIATTR_MIN_STACK_SIZE
	.align		4
.L_12:
        /*003c*/ 	.byte	0x04, 0x12
        /*003e*/ 	.short	(.L_14 - .L_13)
	.align		4
.L_13:
        /*0040*/ 	.word	index@(matmul_kernel)
        /*0044*/ 	.word	0x000000b8
.L_14:


//--------------------- .nv.info.matmul_kernel    --------------------------
	.section	.nv.info.matmul_kernel,"",@"SHT_CUDA_INFO"
	.sectionflags	@""
	.align	4


	//----- nvinfo : EIATTR_CUDA_API_VERSION
	.align		4
        /*0000*/ 	.byte	0x04, 0x37
        /*0002*/ 	.short	(.L_16 - .L_15)
.L_15:
        /*0004*/ 	.word	0x00000081


	//----- nvinfo : EIATTR_KPARAM_INFO
	.align		4
.L_16:
        /*0008*/ 	.byte	0x04, 0x17
        /*000a*/ 	.short	(.L_18 - .L_17)
.L_17:
        /*000c*/ 	.word	0x00000000
        /*0010*/ 	.short	0x000d
        /*0012*/ 	.short	0x0048
        /*0014*/ 	.byte	0x00, 0xf4, 0x21, 0x00


	//----- nvinfo : EIATTR_KPARAM_INFO
	.align		4
.L_18:
        /*0018*/ 	.byte	0x04, 0x17
        /*001a*/ 	.short	(.L_20 - .L_19)
.L_19:
        /*001c*/ 	.word	0x00000000
        /*0020*/ 	.short	0x000c
        /*0022*/ 	.short	0x0040
        /*0024*/ 	.byte	0x00, 0xf4, 0x21, 0x00


	//----- nvinfo : EIATTR_KPARAM_INFO
	.align		4
.L_20:
        /*0028*/ 	.byte	0x04, 0x17
        /*002a*/ 	.short	(.L_22 - .L_21)
.L_21:
        /*002c*/ 	.word	0x00000000
        /*0030*/ 	.short	0x000b
        /*0032*/ 	.short	0x0038
        /*0034*/ 	.byte	0x00, 0xf0, 0x11, 0x00


	//----- nvinfo : EIATTR_KPARAM_INFO
	.align		4
.L_22:
        /*0038*/ 	.byte	0x04, 0x17
        /*003a*/ 	.short	(.L_24 - .L_23)
.L_23:
        /*003c*/ 	.word	0x00000000
        /*0040*/ 	.short	0x000a
        /*0042*/ 	.short	0x0034
        /*0044*/ 	.byte	0x00, 0xf0, 0x11, 0x00


	//----- nvinfo : EIATTR_KPARAM_INFO
	.align		4
.L_24:
        /*0048*/ 	.byte	0x04, 0x17
        /*004a*/ 	.short	(.L_26 - .L_25)
.L_25:
        /*004c*/ 	.word	0x00000000
        /*0050*/ 	.short	0x0009
        /*0052*/ 	.short	0x0030
        /*0054*/ 	.byte	0x00, 0xf0, 0x11, 0x00


	//----- nvinfo : EIATTR_KPARAM_INFO
	.align		4
.L_26:
        /*0058*/ 	.byte	0x04, 0x17
        /*005a*/ 	.short	(.L_28 - .L_27)
.L_27:
        /*005c*/ 	.word	0x00000000
        /*0060*/ 	.short	0x0008
        /*0062*/ 	.short	0x002c
        /*0064*/ 	.byte	0x00, 0xf0, 0x11, 0x00


	//----- nvinfo : EIATTR_KPARAM_INFO
	.align		4
.L_28:
        /*0068*/ 	.byte	0x04, 0x17
        /*006a*/ 	.short	(.L_30 - .L_29)
.L_29:
        /*006c*/ 	.word	0x00000000
        /*0070*/ 	.short	0x0007
        /*0072*/ 	.short	0x0028
        /*0074*/ 	.byte	0x00, 0xf0, 0x11, 0x00


	//----- nvinfo : EIATTR_KPARAM_INFO
	.align		4
.L_30:
        /*0078*/ 	.byte	0x04, 0x17
        /*007a*/ 	.short	(.L_32 - .L_31)
.L_31:
        /*007c*/ 	.word	0x00000000
        /*0080*/ 	.short	0x0006
        /*0082*/ 	.short	0x0024
        /*0084*/ 	.byte	0x00, 0xf0, 0x11, 0x00


	//----- nvinfo : EIATTR_KPARAM_INFO
	.align		4
.L_32:
        /*0088*/ 	.byte	0x04, 0x17
        /*008a*/ 	.short	(.L_34 - .L_33)
.L_33:
        /*008c*/ 	.word	0x00000000
        /*0090*/ 	.short	0x0005
        /*0092*/ 	.short	0x0020
        /*0094*/ 	.byte	0x00, 0xf0, 0x11, 0x00


	//----- nvinfo : EIATTR_KPARAM_INFO
	.align		4
.L_34:
        /*0098*/ 	.byte	0x04, 0x17
        /*009a*/ 	.short	(.L_36 - .L_35)
.L_35:
        /*009c*/ 	.word	0x00000000
        /*00a0*/ 	.short	0x0004
        /*00a2*/ 	.short	0x001c
        /*00a4*/ 	.byte	0x00, 0xf0, 0x11, 0x00


	//----- nvinfo : EIATTR_KPARAM_INFO
	.align		4
.L_36:
        /*00a8*/ 	.byte	0x04, 0x17
        /*00aa*/ 	.short	(.L_38 - .L_37)
.L_37:
        /*00ac*/ 	.word	0x00000000
        /*00b0*/ 	.short	0x0003
        /*00b2*/ 	.short	0x0018
        /*00b4*/ 	.byte	0x00, 0xf0, 0x11, 0x00


	//----- nvinfo : EIATTR_KPARAM_INFO
	.align		4
.L_38:
        /*00b8*/ 	.byte	0x04, 0x17
        /*00ba*/ 	.short	(.L_40 - .L_39)
.L_39:
        /*00bc*/ 	.word	0x00000000
        /*00c0*/ 	.short	0x0002
        /*00c2*/ 	.short	0x0010
        /*00c4*/ 	.byte	0x00, 0xf4, 0x21, 0x00


	//----- nvinfo : EIATTR_KPARAM_INFO
	.align		4
.L_40:
        /*00c8*/ 	.byte	0x04, 0x17
        /*00ca*/ 	.short	(.L_42 - .L_41)
.L_41:
        /*00cc*/ 	.word	0x00000000
        /*00d0*/ 	.short	0x0001
        /*00d2*/ 	.short	0x0008
        /*00d4*/ 	.byte	0x00, 0xf4, 0x21, 0x00


	//----- nvinfo : EIATTR_KPARAM_INFO
	.align		4
.L_42:
        /*00d8*/ 	.byte	0x04, 0x17
        /*00da*/ 	.short	(.L_44 - .L_43)
.L_43:
        /*00dc*/ 	.word	0x00000000
        /*00e0*/ 	.short	0x0000
        /*00e2*/ 	.short	0x0000
        /*00e4*/ 	.byte	0x00, 0xf4, 0x21, 0x00


	//----- nvinfo : EIATTR_AT_ENTRY_FRAGMENTS
	.align		4
.L_44:
        /*00e8*/ 	.byte	0x04, 0x4f
        /*00ea*/ 	.short	(.L_46 - .L_45)


	//   ....[0]....
.L_45:
        /*00ec*/ 	.word	0x00000004


	//----- nvinfo : EIATTR_RESERVED_SMEM_USED
	.align		4
.L_46:
        /*00f0*/ 	.byte	0x01, 0x41
	.zero		2


	//----- nvinfo : EIATTR_SPARSE_MMA_MASK
	.align		4
        /*00f4*/ 	.byte	0x03, 0x50
        /*00f6*/ 	.short	0x0000


	//----- nvinfo : EIATTR_TCGEN05_1CTA_USED
	.align		4
        /*00f8*/ 	.byte	0x01, 0x51
	.zero		2


	//----- nvinfo : EIATTR_MAXREG_COUNT
	.align		4
        /*00fc*/ 	.byte	0x03, 0x1b
        /*00fe*/ 	.short	0x00ff


	//----- nvinfo : EIATTR_NUM_BARRIERS
	.align		4
        /*0100*/ 	.byte	0x02, 0x4c
        /*0102*/ 	.byte	0x01
	.zero		1


	//----- nvinfo : EIATTR_ANNOTATIONS
	.align		4
        /*0104*/ 	.byte	0x04, 0x55
        /*0106*/ 	.short	(.L_48 - .L_47)


	//   ....[0]....
.L_47:
        /*0108*/ 	.word	0x00000001
        /*010c*/ 	.byte	0x90, 0x26, 0x00, 0x00, 0x01, 0x00, 0x00, 0x00, 0x50, 0x28, 0x00, 0x00, 0x01, 0x00, 0x00, 0x00
        /* <DEDUP_REMOVED lines=31> */
        /*030c*/ 	.byte	0x60, 0x7c, 0x00, 0x00


	//----- nvinfo : EIATTR_INT_WARP_WIDE_INSTR_OFFSETS
	.align		4
.L_48:
        /*0310*/ 	.byte	0x04, 0x31
        /*0312*/ 	.short	(.L_50 - .L_49)


	//   ....[0]....
.L_49:
        /*0314*/ 	.word	0x000024b0


	//   ....[1]....
        /*0318*/ 	.word	0x00002530


	//   ....[2]....
        /*031c*/ 	.word	0x000040e0


	//   ....[3]....
        /*0320*/ 	.word	0x0000e840


	//   ....[4]....
        /*0324*/ 	.word	0x0000e890


	//----- nvinfo : EIATTR_COOP_GROUP_MASK_REGIDS
	.align		4
.L_50:
        /*0328*/ 	.byte	0x04, 0x29
        /*032a*/ 	.short	(.L_52 - .L_51)


	//   ....[0]....
.L_51:
        /*032c*/ 	.word	0xffffffff


	//   ....[1]....
        /*0330*/ 	.word	0xffffffff


	//   ....[2]....
        /*0334*/ 	.word	0xffffffff


	//   ....[3]....
        /*0338*/ 	.word	0xffffffff


	//----- nvinfo : EIATTR_COOP_GROUP_INSTR_OFFSETS
	.align		4
.L_52:
        /*033c*/ 	.byte	0x04, 0x28
        /*033e*/ 	.short	(.L_54 - .L_53)


	//   ....[0]....
.L_53:
        /*0340*/ 	.word	0x00000080


	//   ....[1]....
        /*0344*/ 	.word	0x00000340


	//   ....[2]....
        /*0348*/ 	.word	0x0000e6d0


	//   ....[3]....
        /*034c*/ 	.word	0x0000e940


	//----- nvinfo : EIATTR_VRC_CTA_INIT_COUNT
	.align		4
.L_54:
        /*0350*/ 	.byte	0x02, 0x4a
        /*0352*/ 	.byte	0x80
	.zero		1


	//----- nvinfo : EIATTR_MBARRIER_INSTR_OFFSETS
	.align		4
        /*0354*/ 	.byte	0x04, 0x39
        /*0356*/ 	.short	(.L_56 - .L_55)


	//   ....[0]....
.L_55:
        /*0358*/ 	.word	0x00002750
        /*035c*/ 	.word	0x000000ff
        /*0360*/ 	.word	0x00000000
        /*0364*/ 	.short	0x0100
        /*0366*/ 	.byte	0x0b
	.zero		1


	//   ....[1]....
        /*0368*/ 	.word	0x00004120
        /*036c*/ 	.word	0x000000ff
        /*0370*/ 	.word	0x0000c008
        /*0374*/ 	.short	0x0100
        /*0376*/ 	.byte	0x09
	.zero		1


	//   ....[2]....
        /*0378*/ 	.word	0x00005360
        /*037c*/ 	.word	0x000000ff
        /*0380*/ 	.word	0x00000000
        /*0384*/ 	.short	0x010a
        /*0386*/ 	.byte	0x0b
	.zero		1


	//   ....[3]....
        /*0388*/ 	.word	0x000072f0
        /*038c*/ 	.word	0x000000ff
        /*0390*/ 	.word	0x00000000
        /*0394*/ 	.short	0x010a
        /*0396*/ 	.byte	0x0b
	.zero		1


	//   ....[4]....
        /*0398*/ 	.word	0x00007380
        /*039c*/ 	.word	0x000000ff
        /*03a0*/ 	.word	0x0000c000
        /*03a4*/ 	.short	0x0108
        /*03a6*/ 	.byte	0x09
	.zero		1


	//   ....[5]....
        /*03a8*/ 	.word	0x00007440
        /*03ac*/ 	.word	0x000000ff
        /*03b0*/ 	.word	0x0000c008
        /*03b4*/ 	.short	0x0108
        /*03b6*/ 	.byte	0x09
	.zero		1


	//   ....[6]....
        /*03b8*/ 	.word	0x0000e960
        /*03bc*/ 	.word	0x000000ff
        /*03c0*/ 	.word	0x00000000
        /*03c4*/ 	.short	0x010a
        /*03c6*/ 	.byte	0x0b
	.zero		1


	//   ....[7]....
        /*03c8*/ 	.word	0x0000e990
        /*03cc*/ 	.word	0x000000ff
        /*03d0*/ 	.word	0x00000000
        /*03d4*/ 	.short	0x010a
        /*03d6*/ 	.byte	0x0b
	.zero		1


	//----- nvinfo : EIATTR_NUM_MBARRIERS
	.align		4
.L_56:
        /*03d8*/ 	.byte	0x03, 0x38
        /*03da*/ 	.short	0x0002


	//----- nvinfo : EIATTR_EXIT_INSTR_OFFSETS
	.align		4
        /*03dc*/ 	.byte	0x04, 0x1c
        /*03de*/ 	.short	(.L_58 - .L_57)


	//   ....[0]....
.L_57:
        /*03e0*/ 	.word	0x0000e950


	//----- nvinfo : EIATTR_REQNTID
	.align		4
.L_58:
        /*03e4*/ 	.byte	0x04, 0x10
        /*03e6*/ 	.short	(.L_60 - .L_59)
.L_59:
        /*03e8*/ 	.word	0x00000080
        /*03ec*/ 	.word	0x00000001
        /*03f0*/ 	.word	0x00000001


	//----- nvinfo : EIATTR_CRS_STACK_SIZE
	.align		4
.L_60:
        /*03f4*/ 	.byte	0x04, 0x1e
        /*03f6*/ 	.short	(.L_62 - .L_61)
.L_61:
        /*03f8*/ 	.word	0x00000000


	//----- nvinfo : EIATTR_CBANK_PARAM_SIZE
	.align		4
.L_62:
        /*03fc*/ 	.byte	0x03, 0x19
        /*03fe*/ 	.short	0x0050


	//----- nvinfo : EIATTR_PARAM_CBANK
	.align		4
        /*0400*/ 	.byte	0x04, 0x0a
        /*0402*/ 	.short	(.L_64 - .L_63)
	.align		4
.L_63:
        /*0404*/ 	.word	index@(.nv.constant0.matmul_kernel)
        /*0408*/ 	.short	0x0380
        /*040a*/ 	.short	0x0050


	//----- nvinfo : EIATTR_SW_WAR
	.align		4
.L_64:
        /*040c*/ 	.byte	0x04, 0x36
        /*040e*/ 	.short	(.L_66 - .L_65)
.L_65:
        /*0410*/ 	.word	0x00000008
.L_66:


//--------------------- .nv.compat                --------------------------
	.section	.nv.compat,"",@"SHT_CUDA_COMPAT_INFO"
	.align	4
        /*0000*/ 	.byte	0x02, 0x02, 0x02, 0x00, 0x02, 0x05, 0x05, 0x00, 0x02, 0x03, 0x00, 0x00, 0x02, 0x06, 0x01, 0x00


//--------------------- .nv.callgraph             --------------------------
	.section	.nv.callgraph,"",@"SHT_CUDA_CALLGRAPH"
	.align	4
	.sectionentsize	8
	.align		4
        /*0000*/ 	.word	0x00000000
	.align		4
        /*0004*/ 	.word	0xffffffff
	.align		4
        /*0008*/ 	.word	0x00000000
	.align		4
        /*000c*/ 	.word	0xfffffffe
	.align		4
        /*0010*/ 	.word	0x00000000
	.align		4
        /*0014*/ 	.word	0xfffffffd
	.align		4
        /*0018*/ 	.word	0x00000000
	.align		4
        /*001c*/ 	.word	0xfffffffc


//--------------------- .text.matmul_kernel       --------------------------
	.section	.text.matmul_kernel,"ax",@progbits
	.align	128
        .global         matmul_kernel
        .type           matmul_kernel,@function
        .size           matmul_kernel,(.L_x_20 - matmul_kernel)
        .other          matmul_kernel,@"STO_CUDA_ENTRY STV_DEFAULT"
matmul_kernel:
.text.matmul_kernel:
[----:B------:R-:W0:Y:S01]  /*0000*/  LDC R1, c[0x0][0x37c] ;  /* 0x0000df00ff017b82 */ /* 0x000e220000000800 */
[----:B------:R-:W1:Y:S01]  /*0010*/  S2R R8, SR_TID.X ;  /* 0x0000000000087919 */ /* 0x000e620000002100 */
[----:B0-----:R-:W-:Y:S01]  /*0020*/  VIADD R1, R1, 0xffffff48 ;  /* 0xffffff4801017836 */ /* 0x001fe20000000000 */
[----:B------:R-:W0:Y:S01]  /*0030*/  LDCU.64 UR22, c[0x0][0x358] ;  /* 0x00006b00ff1677ac */ /* 0x000e220008000a00 */
[----:B-1----:R-:W-:-:S13]  /*0040*/  ISETP.GE.U32.AND P0, PT, R8, 0x20, PT ;  /* 0x000000200800780c */ /* 0x002fda0003f06070 */
[----:B------:R-:W-:Y:S02]  /*0050*/  VOTEU.ANY UP0, P0 ;  /* 0x0000000000ff7886 */ /* 0x000fe40000000100 */
[----:B------:R-:W-:Y:S05]  /*0060*/  BRA.U UP0, `(.L_x_0) ;  /* 0x0000000100b87547 */ /* 0x000fea000b800000 */
[----:B------:R-:W1:Y:S01]  /*0070*/  S2UR UR6, SR_CgaCtaId ;  /* 0x00000000000679c3 */ /* 0x000e620000008800 */
[----:B------:R-:W-:Y:S01]  /*0080*/  NOP ;  /* 0x0000000000007918 */ /* 0x000fe20000000000 */
[----:B------:R-:W-:Y:S02]  /*0090*/  UMOV UR4, 0x40 ;  /* 0x0000004000047882 */ /* 0x000fe40000000000 */
[----:B-1----:R-:W-:-:S09]  /*00a0*/  ULEA UR4, UR6, UR4, 0x18 ;  /* 0x0000000406047291 */ /* 0x002fd2000f8ec0ff */
[----:B------:R-:W1:Y:S01]  /*00b0*/  LDS.U8 R0, [UR4] ;  /* 0x00000004ff007984 */ /* 0x000e620008000000 */
[----:B------:R-:W-:Y:S02]  /*00c0*/  UMOV UR4, 0x400 ;  /* 0x0000040000047882 */ /* 0x000fe40000000000 */
[----:B------:R-:W-:Y:S01]  /*00d0*/  ULEA UR4, UR6, UR4, 0x18 ;  /* 0x0000000406047291 */ /* 0x000fe2000f8ec0ff */
[----:B-1----:R-:W-:-:S13]  /*00e0*/  ISETP.NE.AND P0, PT, R0, RZ, PT ;  /* 0x000000ff0000720c */ /* 0x002fda0003f05270 */
[----:B------:R-:W-:Y:S05]  /*00f0*/  @P0 BRA `(.L_x_1) ;  /* 0x00000000007c0947 */ /* 0x000fea0003800000 */
[----:B------:R-:W-:-:S13]  /*0100*/  ELECT P0, URZ, PT ;  /* 0x0000000000ff782f */ /* 0x000fda0003800000 */
[----:B------:R-:W-:Y:S05]  /*0110*/  @!P0 BRA `(.L_x_2) ;  /* 0x0000000000848947 */ /* 0x000fea0003800000 */
[----:B------:R-:W-:Y:S01]  /*0120*/  UMOV UR5, 0x8 ;  /* 0x0000000800057882 */ /* 0x000fe20000000000 */
[----:B------:R-:W-:Y:S02]  /*0130*/  IMAD.MOV.U32 R4, RZ, RZ, 0x1 ;  /* 0x00000001ff047424 */ /* 0x000fe400078e00ff */
[----:B------:R-:W-:Y:S02]  /*0140*/  IMAD.MOV.U32 R5, RZ, RZ, 0xff ;  /* 0x000000ffff057424 */ /* 0x000fe400078e00ff */
[----:B------:R-:W-:Y:S04]  /*0150*/  DEPBAR.LE SB1, 0x36 ;  /* 0x00009d800000791a */ /* 0x000fe80000000000 */
[----:B------:R-:W1:Y:S02]  /*0160*/  UTCATOMSWS.FIND_AND_SET.ALIGN UP1, UR5, UR5 ;  /* 0x00000005000575e3 */ /* 0x000e640008020800 */
[----:B-1----:R-:W-:-:S04]  /*0170*/  PLOP3.LUT P0, PT, PT, PT, UP1, 0x80, 0x8 ;  /* 0x000000000008781c */ /* 0x002fc80003f0f018 */
[----:B------:R-:W-:-:S04]  /*0180*/  SEL R0, RZ, 0xffffffff, !P0 ;  /* 0xffffffffff007807 */ /* 0x000fc80004000000 */
[----:B------:R-:W-:Y:S01]  /*0190*/  ISETP.NE.AND P0, PT, R0, RZ, PT ;  /* 0x000000ff0000720c */ /* 0x000fe20003f05270 */
[----:B------:R-:W-:-:S12]  /*01a0*/  IMAD.U32 R0, RZ, RZ, UR5 ;  /* 0x00000005ff007e24 */ /* 0x000fd8000f8e00ff */
[----:B------:R-:W-:Y:S05]  /*01b0*/  @P0 BRA `(.L_x_3) ;  /* 0x0000000000240947 */ /* 0x000fea0003800000 */
.L_x_4:
[----:B------:R-:W-:Y:S05]  /*01c0*/  NANOSLEEP 0x64 ;  /* 0x000000640000795d */ /* 0x000fea0003800000 */
[----:B------:R-:W-:-:S05]  /*01d0*/  UMOV UR5, 0x8 ;  /* 0x0000000800057882 */ /* 0x000fca0000000000 */
[----:B------:R-:W-:Y:S04]  /*01e0*/  DEPBAR.LE SB1, 0x36 ;  /* 0x00009d800000791a */ /* 0x000fe80000000000 */
[----:B------:R-:W1:Y:S02]  /*01f0*/  UTCATOMSWS.FIND_AND_SET.ALIGN UP1, UR5, UR5 ;  /* 0x00000005000575e3 */ /* 0x000e640008020800 */
[----:B-1----:R-:W-:-:S04]  /*0200*/  PLOP3.LUT P0, PT, PT, PT, UP1, 0x80, 0x8 ;  /* 0x000000000008781c */ /* 0x002fc80003f0f018 */
[----:B------:R-:W-:-:S04]  /*0210*/  SEL R0, RZ, 0xffffffff, !P0 ;  /* 0xffffffffff007807 */ /* 0x000fc80004000000 */
[----:B------:R-:W-:Y:S01]  /*0220*/  ISETP.NE.AND P0, PT, R0, RZ, PT ;  /* 0x000000ff0000720c */ /* 0x000fe20003f05270 */
[----:B------:R-:W-:-:S12]  /*0230*/  IMAD.U32 R0, RZ, RZ, UR5 ;  /* 0x00000005ff007e24 */ /* 0x000fd8000f8e00ff */
[----:B------:R-:W-:Y:S05]  /*0240*/  @!P0 BRA `(.L_x_4) ;  /* 0xfffffffc00dc8947 */ /* 0x000fea000383ffff */
.L_x_3:
[C---:B------:R-:W-:Y:S01]  /*0250*/  VIADD R3, R0.reuse, 0x10 ;  /* 0x0000001000037836 */ /* 0x040fe20000000000 */
[----:B------:R-:W-:Y:S01]  /*0260*/  UMOV UR5, 0x50 ;  /* 0x0000005000057882 */ /* 0x000fe20000000000 */
[----:B------:R-:W-:Y:S01]  /*0270*/  SHF.L.U32 R2, R5, R0, RZ ;  /* 0x0000000005027219 */ /* 0x000fe200000006ff */
[----:B------:R-:W-:Y:S01]  /*0280*/  ULEA UR5, UR6, UR5, 0x18 ;  /* 0x0000000506057291 */ /* 0x000fe2000f8ec0ff */
[----:B------:R-:W-:Y:S01]  /*0290*/  IMAD.SHL.U32 R0, R0, 0x20, RZ ;  /* 0x0000002000007824 */ /* 0x000fe200078e00ff */
[----:B------:R-:W-:-:S04]  /*02a0*/  SHF.L.U32 R3, R4, R3, RZ ;  /* 0x0000000304037219 */ /* 0x000fc800000006ff */
[----:B------:R-:W-:-:S05]  /*02b0*/  LOP3.LUT R2, R3, R2, RZ, 0xfc, !PT ;  /* 0x0000000203027212 */ /* 0x000fca00078efcff */
[----:B------:R1:W-:Y:S04]  /*02c0*/  ATOMS.OR RZ, [UR5], R2 ;  /* 0x00000002ffff798c */ /* 0x0003e8000b000005 */
[----:B------:R1:W-:Y:S01]  /*02d0*/  STS [UR4], R0 ;  /* 0x00000000ff007988 */ /* 0x0003e20008000804 */
[----:B------:R-:W-:Y:S05]  /*02e0*/  BRA `(.L_x_2) ;  /* 0x0000000000107947 */ /* 0x000fea0003800000 */
.L_x_1:
[----:B------:R-:W-:Y:S01]  /*02f0*/  IMAD.MOV.U32 R0, RZ, RZ, -0x1 ;  /* 0xffffffffff007424 */ /* 0x000fe200078e00ff */
[----:B------:R-:W-:-:S04]  /*0300*/  MOV R2, 0x330 ;  /* 0x0000033000027802 */ /* 0x000fc80000000f00 */
[----:B------:R1:W-:Y:S03]  /*0310*/  STS [UR4], R0 ;  /* 0x00000000ff007988 */ /* 0x0003e60008000804 */
[----:B01----:R-:W-:Y:S05]  /*0320*/  CALL.REL.NOINC `($__internal_1_$__cuda_sm10x_tcgen05_guardrail_trap_phase_invalid_during_alloc) ;  /* 0x000000e400b07944 */ /* 0x003fea0003c00000 */
.L_x_2:
[----:B------:R-:W-:Y:S05]  /*0330*/  WARPSYNC.ALL ;  /* 0x0000000000007948 */ /* 0x000fea0003800000 */
[----:B------:R-:W-:Y:S01]  /*0340*/  NOP ;  /* 0x0000000000007918 */ /* 0x000fe20000000000 */
.L_x_0:
[----:B------:R-:W2:Y:S01]  /*0350*/  LDC.64 R6, c[0x0][0x398] ;  /* 0x0000e600ff067b82 */ /* 0x000ea20000000a00 */
[----:B------:R-:W3:Y:S01]  /*0360*/  S2R R5, SR_CTAID.X ;  /* 0x0000000000057919 */ /* 0x000ee20000002500 */
[----:B------:R-:W-:Y:S01]  /*0370*/  UMOV UR9, 0x400 ;  /* 0x0000040000097882 */ /* 0x000fe20000000000 */
[----:B------:R-:W4:Y:S05]  /*0380*/  LDCU.128 UR12, c[0x0][0x380] ;  /* 0x00007000ff0c77ac */ /* 0x000f2a0008000c00 */
[----:B------:R-:W5:Y:S01]  /*0390*/  S2UR UR4, SR_CgaCtaId ;  /* 0x00000000000479c3 */ /* 0x000f620000008800 */
[----:B-12---:R-:W-:-:S05]  /*03a0*/  VIADD R0, R7, 0x7f ;  /* 0x0000007f07007836 */ /* 0x006fca0000000000 */
[----:B------:R-:W-:Y:S01]  /*03b0*/  SHF.R.S32.HI R3, RZ, 0x1f, R0 ;  /* 0x0000001fff037819 */ /* 0x000fe20000011400 */
[----:B-----5:R-:W-:-:S03]  /*03c0*/  ULEA UR9, UR4, UR9, 0x18 ;  /* 0x0000000904097291 */ /* 0x020fc6000f8ec0ff */
[----:B------:R-:W-:Y:S02]  /*03d0*/  LEA.HI R3, R3, R0, RZ, 0x7 ;  /* 0x0000000003037211 */ /* 0x000fe400078f38ff */
[----:B---3--:R-:W-:Y:S02]  /*03e0*/  IABS R12, R5 ;  /* 0x00000005000c7213 */ /* 0x008fe40000000000 */
[----:B------:R-:W-:-:S04]  /*03f0*/  SHF.R.S32.HI R4, RZ, 0x7, R3 ;  /* 0x00000007ff047819 */ /* 0x000fc80000011403 */
[-C--:B------:R-:W-:Y:S02]  /*0400*/  IABS R9, R4.reuse ;  /* 0x0000000400097213 */ /* 0x080fe40000000000 */
[----:B------:R-:W-:Y:S02]  /*0410*/  IABS R13, R4 ;  /* 0x00000004000d7213 */ /* 0x000fe40000000000 */
[----:B------:R-:W1:Y:S08]  /*0420*/  I2F.RP R0, R9 ;  /* 0x0000000900007306 */ /* 0x000e700000209400 */
[----:B-1----:R-:W1:Y:S02]  /*0430*/  MUFU.RCP R0, R0 ;  /* 0x0000000000007308 */ /* 0x002e640000001000 */
[----:B-1----:R-:W-:-:S02]  /*0440*/  VIADD R2, R0, 0xffffffe ;  /* 0x0ffffffe00027836 */ /* 0x002fc40000000000 */
[----:B------:R-:W-:-:S04]  /*0450*/  IMAD.MOV R0, RZ, RZ, -R13 ;  /* 0x000000ffff007224 */ /* 0x000fc800078e0a0d */
[----:B------:R1:W2:Y:S02]  /*0460*/  F2I.FTZ.U32.TRUNC.NTZ R3, R2 ;  /* 0x0000000200037305 */ /* 0x0002a4000021f000 */
[----:B-1----:R-:W-:Y:S02]  /*0470*/  IMAD.MOV.U32 R2, RZ, RZ, RZ ;  /* 0x000000ffff027224 */ /* 0x002fe400078e00ff */
[----:B--2---:R-:W-:-:S04]  /*0480*/  IMAD.MOV R10, RZ, RZ, -R3 ;  /* 0x000000ffff0a7224 */ /* 0x004fc800078e0a03 */
[----:B------:R-:W-:Y:S02]  /*0490*/  IMAD R11, R10, R9, RZ ;  /* 0x000000090a0b7224 */ /* 0x000fe400078e02ff */
[----:B------:R-:W-:Y:S01]  /*04a0*/  IMAD.MOV.U32 R10, RZ, RZ, R12 ;  /* 0x000000ffff0a7224 */ /* 0x000fe200078e000c */
[----:B------:R-:W-:Y:S01]  /*04b0*/  IABS R12, R7 ;  /* 0x00000007000c7213 */ /* 0x000fe20000000000 */
[----:B------:R-:W-:-:S06]  /*04c0*/  IMAD.HI.U32 R3, R3, R11, R2 ;  /* 0x0000000b03037227 */ /* 0x000fcc00078e0002 */
[----:B------:R-:W-:-:S04]  /*04d0*/  IMAD.HI.U32 R3, R3, R10, RZ ;  /* 0x0000000a03037227 */ /* 0x000fc800078e00ff */
[----:B------:R-:W-:Y:S01]  /*04e0*/  IMAD R0, R3, R0, R10 ;  /* 0x0000000003007224 */ /* 0x000fe200078e020a */
[----:B------:R-:W-:Y:S04]  /*04f0*/  BAR.SYNC.DEFER_BLOCKING 0x0 ;  /* 0x0000000000007b1d */ /* 0x000fe80000010000 */
[----:B------:R-:W-:-:S13]  /*0500*/  ISETP.GT.U32.AND P1, PT, R9, R0, PT ;  /* 0x000000000900720c */ /* 0x000fda0003f24070 */
[----:B------:R-:W-:Y:S02]  /*0510*/  @!P1 IMAD.IADD R0, R0, 0x1, -R9 ;  /* 0x0000000100009824 */ /* 0x000fe400078e0a09 */
[----:B------:R-:W-:Y:S01]  /*0520*/  @!P1 VIADD R3, R3, 0x1 ;  /* 0x0000000103039836 */ /* 0x000fe20000000000 */
[----:B------:R-:W-:Y:S02]  /*0530*/  ISETP.NE.AND P1, PT, R4, RZ, PT ;  /* 0x000000ff0400720c */ /* 0x000fe40003f25270 */
[----:B------:R-:W-:Y:S02]  /*0540*/  ISETP.GE.U32.AND P0, PT, R0, R9, PT ;  /* 0x000000090000720c */ /* 0x000fe40003f06070 */
[----:B------:R-:W-:-:S04]  /*0550*/  LOP3.LUT R0, R5, R4, RZ, 0x3c, !PT ;  /* 0x0000000405007212 */ /* 0x000fc800078e3cff */
[----:B------:R-:W-:Y:S01]  /*0560*/  ISETP.GE.AND P2, PT, R0, RZ, PT ;  /* 0x000000ff0000720c */ /* 0x000fe20003f46270 */
[----:B------:R-:W-:-:S06]  /*0570*/  VIADD R0, R6, 0xff ;  /* 0x000000ff06007836 */ /* 0x000fcc0000000000 */
[----:B------:R-:W-:-:S04]  /*0580*/  @P0 VIADD R3, R3, 0x1 ;  /* 0x0000000103030836 */ /* 0x000fc80000000000 */
[----:B------:R-:W-:Y:S01]  /*0590*/  IMAD.MOV.U32 R15, RZ, RZ, R3 ;  /* 0x000000ffff0f7224 */ /* 0x000fe200078e0003 */
[----:B------:R-:W-:-:S03]  /*05a0*/  SHF.R.S32.HI R3, RZ, 0x1f, R0 ;  /* 0x0000001fff037819 */ /* 0x000fc60000011400 */
[----:B------:R-:W-:Y:S01]  /*05b0*/  @!P2 IMAD.MOV R15, RZ, RZ, -R15 ;  /* 0x000000ffff0fa224 */ /* 0x000fe200078e0a0f */
[----:B------:R-:W-:Y:S02]  /*05c0*/  LEA.HI R3, R3, R0, RZ, 0x8 ;  /* 0x0000000003037211 */ /* 0x000fe400078f40ff */
[----:B------:R-:W-:-:S04]  /*05d0*/  @!P1 LOP3.LUT R15, RZ, R4, RZ, 0x33, !PT ;  /* 0x00000004ff0f9212 */ /* 0x000fc800078e33ff */
[----:B------:R-:W-:Y:S01]  /*05e0*/  LEA.HI.SX32 R3, R3, -R15, 0x18 ;  /* 0x8000000f03037211 */ /* 0x000fe200078fc2ff */
[----:B------:R-:W-:-:S03]  /*05f0*/  IMAD.MOV R9, RZ, RZ, -R15 ;  /* 0x000000ffff097224 */ /* 0x000fc600078e0a0f */
[----:B------:R-:W-:Y:S01]  /*0600*/  VIMNMX R17, PT, PT, R3, 0x1, PT ;  /* 0x0000000103117848 */ /* 0x000fe20003fe0100 */
[----:B------:R-:W-:-:S03]  /*0610*/  IMAD R16, R4, R9, R5 ;  /* 0x0000000904107224 */ /* 0x000fc600078e0205 */
[-C--:B------:R-:W-:Y:S02]  /*0620*/  IABS R11, R17.reuse ;  /* 0x00000011000b7213 */ /* 0x080fe40000000000 */
[----:B------:R-:W-:Y:S02]  /*0630*/  IABS R4, R16 ;  /* 0x0000001000047213 */ /* 0x000fe40000000000 */
[----:B------:R-:W1:Y:S01]  /*0640*/  I2F.RP R0, R11 ;  /* 0x0000000b00007306 */ /* 0x000e620000209400 */
[----:B------:R-:W-:-:S07]  /*0650*/  IABS R9, R17 ;  /* 0x0000001100097213 */ /* 0x000fce0000000000 */
[----:B-1----:R-:W1:Y:S02]  /*0660*/  MUFU.RCP R0, R0 ;  /* 0x0000000000007308 */ /* 0x002e640000001000 */
[----:B-1----:R-:W-:-:S06]  /*0670*/  VIADD R2, R0, 0xffffffe ;  /* 0x0ffffffe00027836 */ /* 0x002fcc0000000000 */
[----:B------:R1:W2:Y:S02]  /*0680*/  F2I.FTZ.U32.TRUNC.NTZ R3, R2 ;  /* 0x0000000200037305 */ /* 0x0002a4000021f000 */
[----:B-1----:R-:W-:Y:S02]  /*0690*/  IMAD.MOV.U32 R2, RZ, RZ, RZ ;  /* 0x000000ffff027224 */ /* 0x002fe400078e00ff */
[----:B--2---:R-:W-:-:S04]  /*06a0*/  IMAD.MOV R10, RZ, RZ, -R3 ;  /* 0x000000ffff0a7224 */ /* 0x004fc800078e0a03 */
[----:B------:R-:W-:Y:S01]  /*06b0*/  IMAD R5, R10, R11, RZ ;  /* 0x0000000b0a057224 */ /* 0x000fe200078e02ff */
[----:B------:R-:W-:-:S03]  /*06c0*/  IABS R10, R6 ;  /* 0x00000006000a7213 */ /* 0x000fc60000000000 */
[----:B------:R-:W-:-:S04]  /*06d0*/  IMAD.HI.U32 R0, R3, R5, R2 ;  /* 0x0000000503007227 */ /* 0x000fc800078e0002 */
[----:B------:R-:W-:Y:S02]  /*06e0*/  IMAD.MOV.U32 R5, RZ, RZ, R4 ;  /* 0x000000ffff057224 */ /* 0x000fe400078e0004 */
[----:B------:R-:W-:Y:S02]  /*06f0*/  IMAD.MOV.U32 R3, RZ, RZ, R12 ;  /* 0x000000ffff037224 */ /* 0x000fe400078e000c */
[----:B------:R-:W-:Y:S02]  /*0700*/  IMAD.MOV R4, RZ, RZ, -R9 ;  /* 0x000000ffff047224 */ /* 0x000fe400078e0a09 */
[----:B------:R-:W-:Y:S01]  /*0710*/  IMAD.HI.U32 R2, R0, R5, RZ ;  /* 0x0000000500027227 */ /* 0x000fe200078e00ff */
[----:B------:R-:W1:Y:S03]  /*0720*/  I2F.RP R9, R3 ;  /* 0x0000000300097306 */ /* 0x000e660000209400 */
[----:B------:R-:W-:-:S02]  /*0730*/  IMAD R4, R2, R4, R5 ;  /* 0x0000000402047224 */ /* 0x000fc400078e0205 */
[----:B------:R-:W-:-:S03]  /*0740*/  IMAD.MOV.U32 R0, RZ, RZ, R10 ;  /* 0x000000ffff007224 */ /* 0x000fc600078e000a */
[----:B------:R-:W-:Y:S01]  /*0750*/  ISETP.GT.U32.AND P1, PT, R11, R4, PT ;  /* 0x000000040b00720c */ /* 0x000fe20003f24070 */
[----:B------:R-:W2:Y:S08]  /*0760*/  I2F.RP R5, R0 ;  /* 0x0000000000057306 */ /* 0x000eb00000209400 */
[----:B-1----:R-:W1:Y:S04]  /*0770*/  MUFU.RCP R9, R9 ;  /* 0x0000000900097308 */ /* 0x002e680000001000 */
[----:B------:R-:W-:-:S02]  /*0780*/  @!P1 IMAD.IADD R4, R4, 0x1, -R11 ;  /* 0x0000000104049824 */ /* 0x000fc400078e0a0b */
[----:B------:R-:W-:Y:S01]  /*0790*/  @!P1 VIADD R2, R2, 0x1 ;  /* 0x0000000102029836 */ /* 0x000fe20000000000 */
[----:B------:R-:W-:Y:S01]  /*07a0*/  ISETP.NE.AND P1, PT, R17, RZ, PT ;  /* 0x000000ff1100720c */ /* 0x000fe20003f25270 */
[----:B--2---:R-:W2:Y:S01]  /*07b0*/  MUFU.RCP R5, R5 ;  /* 0x0000000500057308 */ /* 0x004ea20000001000 */
[----:B------:R-:W-:Y:S02]  /*07c0*/  ISETP.GE.U32.AND P0, PT, R4, R11, PT ;  /* 0x0000000b0400720c */ /* 0x000fe40003f06070 */
[----:B------:R-:W-:-:S04]  /*07d0*/  LOP3.LUT R4, R16, R17, RZ, 0x3c, !PT ;  /* 0x0000001110047212 */ /* 0x000fc800078e3cff */
[----:B------:R-:W-:Y:S01]  /*07e0*/  ISETP.GE.AND P2, PT, R4, RZ, PT ;  /* 0x000000ff0400720c */ /* 0x000fe20003f46270 */
[----:B-1----:R-:W-:Y:S01]  /*07f0*/  VIADD R10, R9, 0xffffffe ;  /* 0x0ffffffe090a7836 */ /* 0x002fe20000000000 */
[----:B------:R-:W-:-:S03]  /*0800*/  SHF.R.U32.HI R9, RZ, 0x5, R8 ;  /* 0x00000005ff097819 */ /* 0x000fc60000011608 */
[----:B------:R-:W1:Y:S02]  /*0810*/  F2I.FTZ.U32.TRUNC.NTZ R11, R10 ;  /* 0x0000000a000b7305 */ /* 0x000e64000021f000 */
[----:B------:R-:W-:Y:S01]  /*0820*/  @P0 VIADD R2, R2, 0x1 ;  /* 0x0000000102020836 */ /* 0x000fe20000000000 */
[----:B------:R-:W-:Y:S01]  /*0830*/  SGXT.U32 R9, R9, 0x2 ;  /* 0x000000020909781a */ /* 0x000fe20000000000 */
[----:B--2---:R-:W-:-:S04]  /*0840*/  VIADD R4, R5, 0xffffffe ;  /* 0x0ffffffe05047836 */ /* 0x004fc80000000000 */
[----:B------:R-:W-:Y:S01]  /*0850*/  @!P2 IMAD.MOV R2, RZ, RZ, -R2 ;  /* 0x000000ffff02a224 */ /* 0x000fe200078e0a02 */
[----:B------:R-:W-:Y:S01]  /*0860*/  @!P1 LOP3.LUT R2, RZ, R17, RZ, 0x33, !PT ;  /* 0x00000011ff029212 */ /* 0x000fe200078e33ff */
[----:B------:R2:W3:Y:S04]  /*0870*/  F2I.FTZ.U32.TRUNC.NTZ R5, R4 ;  /* 0x0000000400057305 */ /* 0x0004e8000021f000 */
[----:B------:R-:W-:Y:S02]  /*0880*/  IMAD.SHL.U32 R196, R2, 0x80, RZ ;  /* 0x0000008002c47824 */ /* 0x000fe400078e00ff */
[--C-:B-1----:R-:W-:Y:S02]  /*0890*/  IMAD.MOV R10, RZ, RZ, -R11.reuse ;  /* 0x000000ffff0a7224 */ /* 0x102fe400078e0a0b */
[----:B------:R-:W-:Y:S01]  /*08a0*/  IMAD.MOV R2, RZ, RZ, -R2 ;  /* 0x000000ffff027224 */ /* 0x000fe200078e0a02 */
[----:B------:R-:W-:Y:S01]  /*08b0*/  LOP3.LUT R9, R196, R9, RZ, 0xfc, !PT ;  /* 0x00000009c4097212 */ /* 0x000fe200078efcff */
[----:B------:R-:W-:Y:S01]  /*08c0*/  IMAD R13, R10, R3, RZ ;  /* 0x000000030a0d7224 */ /* 0x000fe200078e02ff */
[----:B--2---:R-:W-:Y:S01]  /*08d0*/  SHF.R.U32.HI R4, RZ, 0x5, R8 ;  /* 0x00000005ff047819 */ /* 0x004fe20000011608 */
[----:B------:R-:W-:Y:S01]  /*08e0*/  IMAD.MOV.U32 R10, RZ, RZ, RZ ;  /* 0x000000ffff0a7224 */ /* 0x000fe200078e00ff */
[----:B------:R-:W-:Y:S01]  /*08f0*/  LOP3.LUT R18, R9, 0x4, RZ, 0xfc, !PT ;  /* 0x0000000409127812 */ /* 0x000fe200078efcff */
[----:B------:R-:W-:Y:S01]  /*0900*/  IMAD R2, R17, R2, R16 ;  /* 0x0000000211027224 */ /* 0x000fe200078e0210 */
[----:B------:R-:W-:Y:S01]  /*0910*/  R2UR UR6, R4 ;  /* 0x00000000040672ca */ /* 0x000fe200000e0000 */
[----:B------:R-:W-:Y:S01]  /*0920*/  IMAD.HI.U32 R11, R11, R13, R10 ;  /* 0x0000000d0b0b7227 */ /* 0x000fe200078e000a */
[----:B------:R-:W-:-:S02]  /*0930*/  IABS R14, R18 ;  /* 0x00000012000e7213 */ /* 0x000fc40000000000 */
[C---:B------:R-:W-:Y:S01]  /*0940*/  LOP3.LUT R19, R9.reuse, 0x8, RZ, 0xfc, !PT ;  /* 0x0000000809137812 */ /* 0x040fe200078efcff */
[--C-:B---3--:R-:W-:Y:S01]  /*0950*/  IMAD.MOV R13, RZ, RZ, -R5.reuse ;  /* 0x000000ffff0d7224 */ /* 0x108fe200078e0a05 */
[----:B------:R-:W-:Y:S01]  /*0960*/  LOP3.LUT R17, R9, 0xc, RZ, 0xfc, !PT ;  /* 0x0000000c09117812 */ /* 0x000fe200078efcff */
[----:B------:R-:W-:Y:S01]  /*0970*/  IMAD.HI.U32 R10, R11, R14, RZ ;  /* 0x0000000e0b0a7227 */ /* 0x000fe200078e00ff */
[----:B------:R-:W-:Y:S02]  /*0980*/  IABS R42, R19 ;  /* 0x00000013002a7213 */ /* 0x000fe40000000000 */
[----:B------:R-:W-:Y:S01]  /*0990*/  ISETP.GE.AND P0, PT, R19, RZ, PT ;  /* 0x000000ff1300720c */ /* 0x000fe20003f06270 */
[----:B------:R-:W-:Y:S01]  /*09a0*/  IMAD R13, R13, R0, RZ ;  /* 0x000000000d0d7224 */ /* 0x000fe200078e02ff */
[----:B------:R-:W-:Y:S01]  /*09b0*/  LOP3.LUT R19, R9, 0x10, RZ, 0xfc, !PT ;  /* 0x0000001009137812 */ /* 0x000fe200078efcff */
[----:B------:R-:W-:Y:S01]  /*09c0*/  IMAD.MOV.U32 R4, RZ, RZ, RZ ;  /* 0x000000ffff047224 */ /* 0x000fe200078e00ff */
[----:B------:R-:W-:Y:S01]  /*09d0*/  IABS R44, R17 ;  /* 0x00000011002c7213 */ /* 0x000fe20000000000 */
[----:B------:R-:W-:Y:S01]  /*09e0*/  IMAD.MOV R10, RZ, RZ, -R10 ;  /* 0x000000ffff0a7224 */ /* 0x000fe200078e0a0a */
[----:B------:R-:W-:Y:S01]  /*09f0*/  IABS R46, R19 ;  /* 0x00000013002e7213 */ /* 0x000fe20000000000 */
[----:B------:R-:W-:Y:S01]  /*0a00*/  IMAD.HI.U32 R4, R5, R13, R4 ;  /* 0x0000000d05047227 */ /* 0x000fe200078e0004 */
[----:B------:R-:W-:-:S02]  /*0a10*/  LOP3.LUT R21, R9, 0x18, RZ, 0xfc, !PT ;  /* 0x0000001809157812 */ /* 0x000fc400078efcff */
[----:B------:R-:W-:Y:S01]  /*0a20*/  LOP3.LUT R20, R9, 0x14, RZ, 0xfc, !PT ;  /* 0x0000001409147812 */ /* 0x000fe200078efcff */
[----:B------:R-:W-:Y:S01]  /*0a30*/  IMAD R13, R3, R10, R14 ;  /* 0x0000000a030d7224 */ /* 0x000fe200078e020e */
[----:B------:R-:W-:Y:S01]  /*0a40*/  IABS R66, R21 ;  /* 0x0000001500427213 */ /* 0x000fe20000000000 */
[----:B------:R-:W-:Y:S01]  /*0a50*/  VIADD R64, R196, UR6 ;  /* 0x00000006c4407c36 */ /* 0x000fe20008000000 */
[----:B------:R-:W-:Y:S01]  /*0a60*/  IABS R50, R20 ;  /* 0x0000001400327213 */ /* 0x000fe20000000000 */
[----:B------:R-:W-:Y:S01]  /*0a70*/  IMAD.HI.U32 R5, R11, R44, RZ ;  /* 0x0000002c0b057227 */ /* 0x000fe200078e00ff */
[----:B------:R-:W-:Y:S02]  /*0a80*/  ISETP.GT.U32.AND P1, PT, R3, R13, PT ;  /* 0x0000000d0300720c */ /* 0x000fe40003f24070 */
[C---:B------:R-:W-:Y:S01]  /*0a90*/  LOP3.LUT R23, R9.reuse, 0x20, RZ, 0xfc, !PT ;  /* 0x0000002009177812 */ /* 0x040fe200078efcff */
[----:B------:R-:W-:Y:S01]  /*0aa0*/  VIADD R22, R64, 0x1c ;  /* 0x0000001c40167836 */ /* 0x000fe20000000000 */
[----:B------:R-:W-:Y:S01]  /*0ab0*/  LOP3.LUT R24, R9, 0x24, RZ, 0xfc, !PT ;  /* 0x0000002409187812 */ /* 0x000fe200078efcff */
[----:B------:R-:W-:Y:S01]  /*0ac0*/  IMAD.HI.U32 R10, R11, R46, RZ ;  /* 0x0000002e0b0a7227 */ /* 0x000fe200078e00ff */
[----:B------:R-:W-:-:S02]  /*0ad0*/  IABS R72, R23 ;  /* 0x0000001700487213 */ /* 0x000fc40000000000 */
[----:B------:R-:W-:Y:S01]  /*0ae0*/  IABS R16, R22 ;  /* 0x0000001600107213 */ /* 0x000fe20000000000 */
[----:B------:R-:W-:Y:S01]  /*0af0*/  IMAD.MOV R5, RZ, RZ, -R5 ;  /* 0x000000ffff057224 */ /* 0x000fe200078e0a05 */
[C---:B------:R-:W-:Y:S01]  /*0b00*/  LOP3.LUT R26, R9.reuse, 0x2c, RZ, 0xfc, !PT ;  /* 0x0000002c091a7812 */ /* 0x040fe200078efcff */
[----:B------:R-:W-:Y:S01]  /*0b10*/  IMAD.MOV R10, RZ, RZ, -R10 ;  /* 0x000000ffff0a7224 */ /* 0x000fe200078e0a0a */
[----:B------:R-:W-:Y:S01]  /*0b20*/  LOP3.LUT R27, R9, 0x30, RZ, 0xfc, !PT ;  /* 0x00000030091b7812 */ /* 0x000fe200078efcff */
[----:B------:R-:W-:Y:S01]  /*0b30*/  @!P1 IMAD.IADD R13, R13, 0x1, -R3 ;  /* 0x000000010d0d9824 */ /* 0x000fe200078e0a03 */
[----:B------:R-:W-:Y:S01]  /*0b40*/  IABS R74, R26 ;  /* 0x0000001a004a7213 */ /* 0x000fe20000000000 */
[----:B------:R-:W-:Y:S01]  /*0b50*/  IMAD R44, R3, R5, R44 ;  /* 0x00000005032c7224 */ /* 0x000fe200078e022c */
[----:B------:R-:W-:Y:S01]  /*0b60*/  LOP3.LUT R25, R9, 0x28, RZ, 0xfc, !PT ;  /* 0x0000002809197812 */ /* 0x000fe200078efcff */
[----:B------:R-:W-:Y:S01]  /*0b70*/  IMAD.HI.U32 R14, R11, R66, RZ ;  /* 0x000000420b0e7227 */ /* 0x000fe200078e00ff */
[----:B------:R-:W-:-:S02]  /*0b80*/  ISETP.GT.U32.AND P2, PT, R3, R13, PT ;  /* 0x0000000d0300720c */ /* 0x000fc40003f44070 */
[C---:B------:R-:W-:Y:S01]  /*0b90*/  ISETP.GT.U32.AND P1, PT, R3.reuse, R44, PT ;  /* 0x0000002c0300720c */ /* 0x040fe20003f24070 */
[----:B------:R-:W-:Y:S01]  /*0ba0*/  IMAD R46, R3, R10, R46 ;  /* 0x0000000a032e7224 */ /* 0x000fe200078e022e */
[----:B------:R-:W-:Y:S01]  /*0bb0*/  IABS R76, R27 ;  /* 0x0000001b004c7213 */ /* 0x000fe20000000000 */
[----:B------:R-:W-:Y:S01]  /*0bc0*/  IMAD.IADD R2, R15, 0x1, R2 ;  /* 0x000000010f027824 */ /* 0x000fe200078e0202 */
[----:B------:R-:W-:Y:S01]  /*0bd0*/  ISETP.GE.AND P4, PT, R18, RZ, PT ;  /* 0x000000ff1200720c */ /* 0x000fe20003f86270 */
[----:B------:R-:W-:Y:S01]  /*0be0*/  IMAD.HI.U32 R15, R11, R16, RZ ;  /* 0x000000100b0f7227 */ /* 0x000fe200078e00ff */
[----:B------:R-:W-:Y:S02]  /*0bf0*/  ISETP.GT.U32.AND P6, PT, R3, R46, PT ;  /* 0x0000002e0300720c */ /* 0x000fe40003fc4070 */
[----:B------:R-:W-:Y:S01]  /*0c00*/  IABS R18, R25 ;  /* 0x0000001900127213 */ /* 0x000fe20000000000 */
[----:B------:R-:W-:Y:S01]  /*0c10*/  IMAD.MOV R14, RZ, RZ, -R14 ;  /* 0x000000ffff0e7224 */ /* 0x000fe200078e0a0e */
[----:B------:R-:W-:Y:S01]  /*0c20*/  LOP3.LUT R28, R9, 0x34, RZ, 0xfc, !PT ;  /* 0x00000034091c7812 */ /* 0x000fe200078efcff */
[----:B------:R-:W-:Y:S01]  /*0c30*/  IMAD.HI.U32 R12, R11, R42, RZ ;  /* 0x0000002a0b0c7227 */ /* 0x000fe200078e00ff */
[----:B------:R-:W-:-:S02]  /*0c40*/  LOP3.LUT R29, R9, 0x38, RZ, 0xfc, !PT ;  /* 0x00000038091d7812 */ /* 0x000fc400078efcff */
[C---:B------:R-:W-:Y:S01]  /*0c50*/  LOP3.LUT R32, R9.reuse, 0x44, RZ, 0xfc, !PT ;  /* 0x0000004409207812 */ /* 0x040fe200078efcff */
[----:B------:R-:W-:Y:S01]  /*0c60*/  IMAD.MOV R15, RZ, RZ, -R15 ;  /* 0x000000ffff0f7224 */ /* 0x000fe200078e0a0f */
[----:B------:R-:W-:Y:S01]  /*0c70*/  LOP3.LUT R31, R9, 0x40, RZ, 0xfc, !PT ;  /* 0x00000040091f7812 */ /* 0x000fe200078efcff */
[----:B------:R-:W-:Y:S01]  /*0c80*/  IMAD R66, R3, R14, R66 ;  /* 0x0000000e03427224 */ /* 0x000fe200078e0242 */
[----:B------:R-:W-:Y:S01]  /*0c90*/  IABS R70, R32 ;  /* 0x0000002000467213 */ /* 0x000fe20000000000 */
[----:B------:R-:W-:Y:S01]  /*0ca0*/  IMAD.MOV R12, RZ, RZ, -R12 ;  /* 0x000000ffff0c7224 */ /* 0x000fe200078e0a0c */
[----:B------:R-:W-:Y:S01]  /*0cb0*/  LOP3.LUT R33, R9, 0x48, RZ, 0xfc, !PT ;  /* 0x0000004809217812 */ /* 0x000fe200078efcff */
[----:B------:R-:W-:Y:S01]  /*0cc0*/  IMAD R69, R3, R15, R16 ;  /* 0x0000000f03457224 */ /* 0x000fe200078e0210 */
[----:B------:R-:W-:Y:S01]  /*0cd0*/  IABS R16, R24 ;  /* 0x0000001800107213 */ /* 0x000fe20000000000 */
[--C-:B------:R-:W-:Y:S01]  /*0ce0*/  @!P2 IMAD.IADD R13, R13, 0x1, -R3.reuse ;  /* 0x000000010d0da824 */ /* 0x100fe200078e0a03 */
[C---:B------:R-:W-:Y:S01]  /*0cf0*/  ISETP.GT.U32.AND P2, PT, R3.reuse, R66, PT ;  /* 0x000000420300720c */ /* 0x040fe20003f44070 */
[----:B------:R-:W-:Y:S01]  /*0d00*/  IMAD R42, R3, R12, R42 ;  /* 0x0000000c032a7224 */ /* 0x000fe200078e022a */
[----:B------:R-:W-:Y:S01]  /*0d10*/  LOP3.LUT R34, R9, 0x4c, RZ, 0xfc, !PT ;  /* 0x0000004c09227812 */ /* 0x000fe200078efcff */
[----:B------:R-:W-:Y:S01]  /*0d20*/  @!P1 IMAD.IADD R44, R44, 0x1, -R3 ;  /* 0x000000012c2c9824 */ /* 0x000fe200078e0a03 */
[----:B------:R-:W-:Y:S01]  /*0d30*/  ISETP.GT.U32.AND P1, PT, R3, R69, PT ;  /* 0x000000450300720c */ /* 0x000fe20003f24070 */
[----:B------:R-:W-:Y:S01]  /*0d40*/  IMAD.HI.U32 R12, R11, R50, RZ ;  /* 0x000000320b0c7227 */ /* 0x000fe200078e00ff */
[----:B------:R-:W-:-:S02]  /*0d50*/  ISETP.GT.U32.AND P3, PT, R3, R42, PT ;  /* 0x0000002a0300720c */ /* 0x000fc40003f64070 */
[----:B------:R-:W-:Y:S01]  /*0d60*/  IABS R68, R34 ;  /* 0x0000002200447213 */ /* 0x000fe20000000000 */
[--C-:B------:R-:W-:Y:S01]  /*0d70*/  @!P6 IMAD.IADD R46, R46, 0x1, -R3.reuse ;  /* 0x000000012e2ee824 */ /* 0x100fe200078e0a03 */
[----:B------:R-:W-:Y:S01]  /*0d80*/  ISETP.GT.U32.AND P6, PT, R3, R44, PT ;  /* 0x0000002c0300720c */ /* 0x000fe20003fc4070 */
[----:B------:R-:W-:Y:S01]  /*0d90*/  IMAD.MOV R12, RZ, RZ, -R12 ;  /* 0x000000ffff0c7224 */ /* 0x000fe200078e0a0c */
[C---:B------:R-:W-:Y:S01]  /*0da0*/  LOP3.LUT R90, R9.reuse, 0x54, RZ, 0xfc, !PT ;  /* 0x00000054095a7812 */ /* 0x040fe200078efcff */
[--C-:B------:R-:W-:Y:S01]  /*0db0*/  @!P2 IMAD.IADD R66, R66, 0x1, -R3.reuse ;  /* 0x000000014242a824 */ /* 0x100fe200078e0a03 */
[----:B------:R-:W-:Y:S01]  /*0dc0*/  LOP3.LUT R89, R9, 0x50, RZ, 0xfc, !PT ;  /* 0x0000005009597812 */ /* 0x000fe200078efcff */
[----:B------:R-:W-:Y:S01]  /*0dd0*/  IMAD.HI.U32 R5, R11, R72, RZ ;  /* 0x000000480b057227 */ /* 0x000fe200078e00ff */
[----:B------:R-:W-:Y:S02]  /*0de0*/  IABS R58, R90 ;  /* 0x0000005a003a7213 */ /* 0x000fe40000000000 */
[----:B------:R-:W-:Y:S01]  /*0df0*/  LOP3.LUT R87, R9, 0x58, RZ, 0xfc, !PT ;  /* 0x0000005809577812 */ /* 0x000fe200078efcff */
[----:B------:R-:W-:Y:S01]  /*0e00*/  IMAD R50, R3, R12, R50 ;  /* 0x0000000c03327224 */ /* 0x000fe200078e0232 */
[----:B------:R-:W-:Y:S01]  /*0e10*/  LOP3.LUT R85, R9, 0x60, RZ, 0xfc, !PT ;  /* 0x0000006009557812 */ /* 0x000fe200078efcff */
[----:B------:R-:W-:Y:S01]  /*0e20*/  @!P1 IMAD.IADD R69, R69, 0x1, -R3 ;  /* 0x0000000145459824 */ /* 0x000fe200078e0a03 */
[----:B------:R-:W-:Y:S01]  /*0e30*/  ISETP.GT.U32.AND P1, PT, R3, R66, PT ;  /* 0x000000420300720c */ /* 0x000fe20003f24070 */
[----:B------:R-:W-:Y:S01]  /*0e40*/  IMAD.HI.U32 R10, R11, R16, RZ ;  /* 0x000000100b0a7227 */ /* 0x000fe200078e00ff */
[----:B------:R-:W-:-:S02]  /*0e50*/  LOP3.LUT R86, R9, 0x64, RZ, 0xfc, !PT ;  /* 0x0000006409567812 */ /* 0x000fc400078efcff */
[----:B------:R-:W-:Y:S01]  /*0e60*/  LOP3.LUT R81, R9, 0x68, RZ, 0xfc, !PT ;  /* 0x0000006809517812 */ /* 0x000fe200078efcff */
[----:B------:R-:W-:Y:S01]  /*0e70*/  IMAD.MOV R14, RZ, RZ, -R5 ;  /* 0x000000ffff0e7224 */ /* 0x000fe200078e0a05 */
[----:B------:R-:W-:Y:S01]  /*0e80*/  IABS R52, R86 ;  /* 0x0000005600347213 */ /* 0x000fe20000000000 */
[----:B------:R-:W-:Y:S01]  /*0e90*/  IMAD.HI.U32 R5, R11, R74, RZ ;  /* 0x0000004a0b057227 */ /* 0x000fe200078e00ff */
[----:B------:R-:W-:Y:S02]  /*0ea0*/  IABS R60, R81 ;  /* 0x00000051003c7213 */ /* 0x000fe40000000000 */
[----:B------:R-:W-:Y:S01]  /*0eb0*/  LOP3.LUT R80, R9, 0x6c, RZ, 0xfc, !PT ;  /* 0x0000006c09507812 */ /* 0x000fe200078efcff */
[--C-:B------:R-:W-:Y:S01]  /*0ec0*/  @!P3 IMAD.IADD R42, R42, 0x1, -R3.reuse ;  /* 0x000000012a2ab824 */ /* 0x100fe200078e0a03 */
[C---:B------:R-:W-:Y:S01]  /*0ed0*/  ISETP.GT.U32.AND P3, PT, R3.reuse, R50, PT ;  /* 0x000000320300720c */ /* 0x040fe20003f64070 */
[----:B------:R-:W-:Y:S01]  /*0ee0*/  @!P6 IMAD.IADD R44, R44, 0x1, -R3 ;  /* 0x000000012c2ce824 */ /* 0x000fe200078e0a03 */
[C---:B------:R-:W-:Y:S01]  /*0ef0*/  ISETP.GT.U32.AND P6, PT, R3.reuse, R69, PT ;  /* 0x000000450300720c */ /* 0x040fe20003fc4070 */
[----:B------:R-:W-:Y:S01]  /*0f00*/  IMAD.MOV R73, RZ, RZ, -R10 ;  /* 0x000000ffff497224 */ /* 0x000fe200078e0a0a */
[----:B------:R-:W-:Y:S01]  /*0f10*/  ISETP.GT.U32.AND P5, PT, R3, R42, PT ;  /* 0x0000002a0300720c */ /* 0x000fe20003fa4070 */
[----:B------:R-:W-:Y:S01]  /*0f20*/  IMAD.HI.U32 R10, R11, R76, RZ ;  /* 0x0000004c0b0a7227 */ /* 0x000fe200078e00ff */
[----:B------:R-:W-:-:S02]  /*0f30*/  IABS R54, R80 ;  /* 0x0000005000367213 */ /* 0x000fc40000000000 */
[C---:B------:R-:W-:Y:S01]  /*0f40*/  LOP3.LUT R88, R9.reuse, 0x70, RZ, 0xfc, !PT ;  /* 0x0000007009587812 */ /* 0x040fe200078efcff */
[----:B------:R-:W-:Y:S01]  /*0f50*/  IMAD.MOV R5, RZ, RZ, -R5 ;  /* 0x000000ffff057224 */ /* 0x000fe200078e0a05 */
[----:B------:R-:W-:Y:S01]  /*0f60*/  LOP3.LUT R82, R9, 0x74, RZ, 0xfc, !PT ;  /* 0x0000007409527812 */ /* 0x000fe200078efcff */
[----:B------:R-:W-:Y:S01]  /*0f70*/  IMAD R72, R3, R14, R72 ;  /* 0x0000000e03487224 */ /* 0x000fe200078e0248 */
[----:B------:R-:W-:Y:S01]  /*0f80*/  IABS R14, R28 ;  /* 0x0000001c000e7213 */ /* 0x000fe20000000000 */
[----:B------:R-:W-:Y:S01]  /*0f90*/  VIADD R30, R64, 0x3c ;  /* 0x0000003c401e7836 */ /* 0x000fe20000000000 */
[----:B------:R-:W-:Y:S01]  /*0fa0*/  IABS R62, R82 ;  /* 0x00000052003e7213 */ /* 0x000fe20000000000 */
[----:B------:R-:W-:-:S03]  /*0fb0*/  IMAD.HI.U32 R12, R11, R18, RZ ;  /* 0x000000120b0c7227 */ /* 0x000fc600078e00ff */
[----:B------:R-:W-:Y:S01]  /*0fc0*/  IABS R78, R30 ;  /* 0x0000001e004e7213 */ /* 0x000fe20000000000 */
[C---:B------:R-:W-:Y:S01]  /*0fd0*/  IMAD R73, R3.reuse, R73, R16 ;  /* 0x0000004903497224 */ /* 0x040fe200078e0210 */
[----:B------:R-:W-:Y:S01]  /*0fe0*/  IABS R16, R29 ;  /* 0x0000001d00107213 */ /* 0x000fe20000000000 */
[----:B------:R-:W-:Y:S02]  /*0ff0*/  IMAD.MOV R10, RZ, RZ, -R10 ;  /* 0x000000ffff0a7224 */ /* 0x000fe400078e0a0a */
[C---:B------:R-:W-:Y:S02]  /*1000*/  IMAD R74, R3.reuse, R5, R74 ;  /* 0x00000005034a7224 */ /* 0x040fe400078e024a */
[----:B------:R-:W-:Y:S02]  /*1010*/  IMAD.MOV R12, RZ, RZ, -R12 ;  /* 0x000000ffff0c7224 */ /* 0x000fe400078e0a0c */
[----:B------:R-:W-:Y:S02]  /*1020*/  IMAD R76, R3, R10, R76 ;  /* 0x0000000a034c7224 */ /* 0x000fe400078e024c */
[----:B------:R-:W-:-:S04]  /*1030*/  IMAD.HI.U32 R5, R11, R14, RZ ;  /* 0x0000000e0b057227 */ /* 0x000fc800078e00ff */
[----:B------:R-:W-:Y:S01]  /*1040*/  @!P1 IMAD.IADD R66, R66, 0x1, -R3 ;  /* 0x0000000142429824 */ /* 0x000fe200078e0a03 */
[----:B------:R-:W-:Y:S01]  /*1050*/  ISETP.GT.U32.AND P1, PT, R3, R74, PT ;  /* 0x0000004a0300720c */ /* 0x000fe20003f24070 */
[----:B------:R-:W-:-:S04]  /*1060*/  IMAD.HI.U32 R10, R11, R16, RZ ;  /* 0x000000100b0a7227 */ /* 0x000fc800078e00ff */
[----:B------:R-:W-:Y:S01]  /*1070*/  @!P3 IMAD.IADD R50, R50, 0x1, -R3 ;  /* 0x000000013232b824 */ /* 0x000fe200078e0a03 */
[C---:B------:R-:W-:Y:S01]  /*1080*/  ISETP.GT.U32.AND P3, PT, R3.reuse, R72, PT ;  /* 0x000000480300720c */ /* 0x040fe20003f64070 */
[C---:B------:R-:W-:Y:S02]  /*1090*/  IMAD R75, R3.reuse, R12, R18 ;  /* 0x0000000c034b7224 */ /* 0x040fe400078e0212 */
[----:B------:R-:W-:Y:S01]  /*10a0*/  IMAD.MOV R5, RZ, RZ, -R5 ;  /* 0x000000ffff057224 */ /* 0x000fe200078e0a05 */
[----:B------:R-:W-:Y:S01]  /*10b0*/  ISETP.GT.U32.AND P2, PT, R3, R50, PT ;  /* 0x000000320300720c */ /* 0x000fe20003f44070 */
[----:B------:R-:W-:Y:S01]  /*10c0*/  @!P6 IMAD.IADD R69, R69, 0x1, -R3 ;  /* 0x000000014545e824 */ /* 0x000fe200078e0a03 */
[----:B------:R-:W-:Y:S01]  /*10d0*/  ISETP.GT.U32.AND P6, PT, R3, R76, PT ;  /* 0x0000004c0300720c */ /* 0x000fe20003fc4070 */
[----:B------:R-:W-:-:S04]  /*10e0*/  IMAD.HI.U32 R12, R11, R78, RZ ;  /* 0x0000004e0b0c7227 */ /* 0x000fc800078e00ff */
[----:B------:R-:W-:Y:S02]  /*10f0*/  IMAD.MOV R10, RZ, RZ, -R10 ;  /* 0x000000ffff0a7224 */ /* 0x000fe400078e0a0a */
[C---:B------:R-:W-:Y:S01]  /*1100*/  IMAD R77, R3.reuse, R5, R14 ;  /* 0x00000005034d7224 */ /* 0x040fe200078e020e */
[----:B------:R-:W-:Y:S01]  /*1110*/  IABS R14, R31 ;  /* 0x0000001f000e7213 */ /* 0x000fe20000000000 */
[----:B------:R-:W-:Y:S02]  /*1120*/  IMAD.MOV R5, RZ, RZ, -R12 ;  /* 0x000000ffff057224 */ /* 0x000fe400078e0a0c */
[C---:B------:R-:W-:Y:S01]  /*1130*/  IMAD R12, R3.reuse, R10, R16 ;  /* 0x0000000a030c7224 */ /* 0x040fe200078e0210 */
[----:B------:R-:W-:Y:S01]  /*1140*/  IABS R16, R33 ;  /* 0x0000002100107213 */ /* 0x000fe20000000000 */
[--C-:B------:R-:W-:Y:S02]  /*1150*/  @!P1 IMAD.IADD R74, R74, 0x1, -R3.reuse ;  /* 0x000000014a4a9824 */ /* 0x100fe400078e0a03 */
[--C-:B------:R-:W-:Y:S01]  /*1160*/  @!P6 IMAD.IADD R76, R76, 0x1, -R3.reuse ;  /* 0x000000014c4ce824 */ /* 0x100fe200078e0a03 */
[C---:B------:R-:W-:Y:S01]  /*1170*/  ISETP.GT.U32.AND P1, PT, R3.reuse, R12, PT ;  /* 0x0000000c0300720c */ /* 0x040fe20003f24070 */
[----:B------:R-:W-:Y:S01]  /*1180*/  @!P2 IMAD.IADD R50, R50, 0x1, -R3 ;  /* 0x000000013232a824 */ /* 0x000fe200078e0a03 */
[----:B------:R-:W-:Y:S01]  /*1190*/  ISETP.GT.U32.AND P6, PT, R3, R74, PT ;  /* 0x0000004a0300720c */ /* 0x000fe20003fc4070 */
[----:B------:R-:W-:Y:S01]  /*11a0*/  IMAD.HI.U32 R10, R11, R70, RZ ;  /* 0x000000460b0a7227 */ /* 0x000fe200078e00ff */
[----:B------:R-:W-:-:S03]  /*11b0*/  ISETP.GT.U32.AND P2, PT, R3, R75, PT ;  /* 0x0000004b0300720c */ /* 0x000fc60003f44070 */
[----:B------:R-:W-:Y:S02]  /*11c0*/  IMAD.MOV R10, RZ, RZ, -R10 ;  /* 0x000000ffff0a7224 */ /* 0x000fe400078e0a0a */
[C---:B------:R-:W-:Y:S02]  /*11d0*/  IMAD R78, R3.reuse, R5, R78 ;  /* 0x00000005034e7224 */ /* 0x040fe400078e024e */
[----:B------:R-:W-:Y:S02]  /*11e0*/  IMAD R70, R3, R10, R70 ;  /* 0x0000000a03467224 */ /* 0x000fe400078e0246 */
[--C-:B------:R-:W-:Y:S01]  /*11f0*/  @!P1 IMAD.IADD R12, R12, 0x1, -R3.reuse ;  /* 0x000000010c0c9824 */ /* 0x100fe200078e0a03 */
[----:B------:R-:W-:Y:S01]  /*1200*/  ISETP.GE.AND P1, PT, R17, RZ, PT ;  /* 0x000000ff1100720c */ /* 0x000fe20003f26270 */
[--C-:B------:R-:W-:Y:S02]  /*1210*/  @!P6 IMAD.IADD R74, R74, 0x1, -R3.reuse ;  /* 0x000000014a4ae824 */ /* 0x100fe400078e0a03 */
[----:B------:R-:W-:Y:S01]  /*1220*/  @!P2 IMAD.IADD R75, R75, 0x1, -R3 ;  /* 0x000000014b4ba824 */ /* 0x000fe200078e0a03 */
[----:B------:R-:W-:Y:S01]  /*1230*/  ISETP.GT.U32.AND P6, PT, R3, R12, PT ;  /* 0x0000000c0300720c */ /* 0x000fe20003fc4070 */
[----:B------:R-:W-:-:S03]  /*1240*/  IMAD.HI.U32 R5, R11, R14, RZ ;  /* 0x0000000e0b057227 */ /* 0x000fc600078e00ff */
[----:B------:R-:W-:Y:S01]  /*1250*/  ISETP.GT.U32.AND P2, PT, R3, R75, PT ;  /* 0x0000004b0300720c */ /* 0x000fe20003f44070 */
[----:B------:R-:W-:Y:S02]  /*1260*/  IMAD.MOV R79, RZ, RZ, -R5 ;  /* 0x000000ffff4f7224 */ /* 0x000fe400078e0a05 */
[----:B------:R-:W-:-:S04]  /*1270*/  IMAD.HI.U32 R5, R11, R16, RZ ;  /* 0x000000100b057227 */ /* 0x000fc800078e00ff */
[----:B------:R-:W-:Y:S02]  /*1280*/  IMAD.MOV R5, RZ, RZ, -R5 ;  /* 0x000000ffff057224 */ /* 0x000fe400078e0a05 */
[--C-:B------:R-:W-:Y:S01]  /*1290*/  @!P6 IMAD.IADD R12, R12, 0x1, -R3.reuse ;  /* 0x000000010c0ce824 */ /* 0x100fe200078e0a03 */
[C---:B------:R-:W-:Y:S01]  /*12a0*/  ISETP.GT.U32.AND P6, PT, R3.reuse, R70, PT ;  /* 0x000000460300720c */ /* 0x040fe20003fc4070 */
[----:B------:R-:W-:Y:S01]  /*12b0*/  IMAD R67, R3, R5, R16 ;  /* 0x0000000503437224 */ /* 0x000fe200078e0210 */
[----:B------:R-:W-:Y:S01]  /*12c0*/  IABS R16, R89 ;  /* 0x0000005900107213 */ /* 0x000fe20000000000 */
[----:B------:R-:W-:Y:S01]  /*12d0*/  @!P2 IMAD.IADD R75, R75, 0x1, -R3 ;  /* 0x000000014b4ba824 */ /* 0x000fe200078e0a03 */
[----:B------:R-:W-:Y:S01]  /*12e0*/  ISETP.GT.U32.AND P2, PT, R3, R78, PT ;  /* 0x0000004e0300720c */ /* 0x000fe20003f44070 */
[----:B------:R-:W-:-:S04]  /*12f0*/  IMAD.HI.U32 R5, R11, R68, RZ ;  /* 0x000000440b057227 */ /* 0x000fc800078e00ff */
[----:B------:R-:W-:Y:S02]  /*1300*/  IMAD.MOV R5, RZ, RZ, -R5 ;  /* 0x000000ffff057224 */ /* 0x000fe400078e0a05 */
[C---:B------:R-:W-:Y:S02]  /*1310*/  IMAD R79, R3.reuse, R79, R14 ;  /* 0x0000004f034f7224 */ /* 0x040fe400078e020e */
[--C-:B------:R-:W-:Y:S02]  /*1320*/  @!P6 IMAD.IADD R70, R70, 0x1, -R3.reuse ;  /* 0x000000014646e824 */ /* 0x100fe400078e0a03 */
[C---:B------:R-:W-:Y:S02]  /*1330*/  IMAD R68, R3.reuse, R5, R68 ;  /* 0x0000000503447224 */ /* 0x040fe400078e0244 */
[----:B------:R-:W-:Y:S01]  /*1340*/  @!P2 IMAD.IADD R78, R78, 0x1, -R3 ;  /* 0x000000014e4ea824 */ /* 0x000fe200078e0a03 */
[----:B------:R-:W-:Y:S01]  /*1350*/  ISETP.GT.U32.AND P6, PT, R3, R70, PT ;  /* 0x000000460300720c */ /* 0x000fe20003fc4070 */
[----:B------:R-:W-:-:S03]  /*1360*/  IMAD.HI.U32 R14, R11, R58, RZ ;  /* 0x0000003a0b0e7227 */ /* 0x000fc600078e00ff */
[----:B------:R-:W-:Y:S01]  /*1370*/  ISETP.GT.U32.AND P2, PT, R3, R78, PT ;  /* 0x0000004e0300720c */ /* 0x000fe20003f44070 */
[----:B------:R-:W-:Y:S02]  /*1380*/  IMAD.MOV R14, RZ, RZ, -R14 ;  /* 0x000000ffff0e7224 */ /* 0x000fe400078e0a0e */
[----:B------:R-:W-:-:S04]  /*1390*/  IMAD.HI.U32 R10, R11, R16, RZ ;  /* 0x000000100b0a7227 */ /* 0x000fc800078e00ff */
[C---:B------:R-:W-:Y:S02]  /*13a0*/  IMAD R58, R3.reuse, R14, R58 ;  /* 0x0000000e033a7224 */ /* 0x040fe400078e023a */
[--C-:B------:R-:W-:Y:S01]  /*13b0*/  @!P6 IMAD.IADD R70, R70, 0x1, -R3.reuse ;  /* 0x000000014646e824 */ /* 0x100fe200078e0a03 */
[C---:B------:R-:W-:Y:S01]  /*13c0*/  ISETP.GT.U32.AND P6, PT, R3.reuse, R68, PT ;  /* 0x000000440300720c */ /* 0x040fe20003fc4070 */
[----:B------:R-:W-:Y:S02]  /*13d0*/  IMAD.MOV R10, RZ, RZ, -R10 ;  /* 0x000000ffff0a7224 */ /* 0x000fe400078e0a0a */
[--C-:B------:R-:W-:Y:S01]  /*13e0*/  @!P2 IMAD.IADD R78, R78, 0x1, -R3.reuse ;  /* 0x000000014e4ea824 */ /* 0x100fe200078e0a03 */
[C---:B------:R-:W-:Y:S01]  /*13f0*/  ISETP.GT.U32.AND P2, PT, R3.reuse, R67, PT ;  /* 0x000000430300720c */ /* 0x040fe20003f44070 */
[C---:B------:R-:W-:Y:S01]  /*1400*/  IMAD R63, R3.reuse, R10, R16 ;  /* 0x0000000a033f7224 */ /* 0x040fe200078e0210 */
[----:B------:R-:W-:Y:S01]  /*1410*/  IABS R10, R87 ;  /* 0x00000057000a7213 */ /* 0x000fe20000000000 */
[--C-:B------:R-:W-:Y:S01]  /*1420*/  @!P5 IMAD.IADD R42, R42, 0x1, -R3.reuse ;  /* 0x000000012a2ad824 */ /* 0x100fe200078e0a03 */
[----:B------:R-:W-:Y:S01]  /*1430*/  IABS R16, R85 ;  /* 0x0000005500107213 */ /* 0x000fe20000000000 */
[----:B------:R-:W-:Y:S01]  /*1440*/  @!P3 IMAD.IADD R72, R72, 0x1, -R3 ;  /* 0x000000014848b824 */ /* 0x000fe200078e0a03 */
[----:B------:R-:W-:Y:S01]  /*1450*/  ISETP.GT.U32.AND P5, PT, R3, R46, PT ;  /* 0x0000002e0300720c */ /* 0x000fe20003fa4070 */
[----:B------:R-:W-:Y:S01]  /*1460*/  IMAD.HI.U32 R5, R11, R10, RZ ;  /* 0x0000000a0b057227 */ /* 0x000fe200078e00ff */
[----:B------:R-:W-:-:S03]  /*1470*/  ISETP.GT.U32.AND P3, PT, R3, R73, PT ;  /* 0x000000490300720c */ /* 0x000fc60003f64070 */
[--C-:B------:R-:W-:Y:S01]  /*1480*/  @!P6 IMAD.IADD R68, R68, 0x1, -R3.reuse ;  /* 0x000000014444e824 */ /* 0x100fe200078e0a03 */
[----:B------:R-:W-:Y:S01]  /*1490*/  ISETP.GT.U32.AND P6, PT, R3, R58, PT ;  /* 0x0000003a0300720c */ /* 0x000fe20003fc4070 */
[----:B------:R-:W-:Y:S02]  /*14a0*/  @!P2 IMAD.IADD R67, R67, 0x1, -R3 ;  /* 0x000000014343a824 */ /* 0x000fe400078e0a03 */
[----:B------:R-:W-:Y:S01]  /*14b0*/  @!P0 IMAD.MOV R42, RZ, RZ, -R42 ;  /* 0x000000ffff2a8224 */ /* 0x000fe200078e0a2a */
[C---:B------:R-:W-:Y:S01]  /*14c0*/  ISETP.GT.U32.AND P0, PT, R3.reuse, R68, PT ;  /* 0x000000440300720c */ /* 0x040fe20003f04070 */
[----:B------:R-:W-:Y:S01]  /*14d0*/  IMAD.MOV R14, RZ, RZ, -R5 ;  /* 0x000000ffff0e7224 */ /* 0x000fe200078e0a05 */
[----:B------:R-:W-:Y:S01]  /*14e0*/  ISETP.GT.U32.AND P2, PT, R3, R67, PT ;  /* 0x000000430300720c */ /* 0x000fe20003f44070 */
[----:B------:R-:W-:-:S04]  /*14f0*/  IMAD.HI.U32 R5, R11, R16, RZ ;  /* 0x000000100b057227 */ /* 0x000fc800078e00ff */
[----:B------:R-:W-:Y:S02]  /*1500*/  IMAD.MOV R5, RZ, RZ, -R5 ;  /* 0x000000ffff057224 */ /* 0x000fe400078e0a05 */
[----:B------:R-:W-:Y:S02]  /*1510*/  @!P6 IMAD.IADD R58, R58, 0x1, -R3 ;  /* 0x000000013a3ae824 */ /* 0x000fe400078e0a03 */
[----:B------:R-:W-:Y:S02]  /*1520*/  IMAD R10, R3, R14, R10 ;  /* 0x0000000e030a7224 */ /* 0x000fe400078e020a */
[----:B------:R-:W-:Y:S01]  /*1530*/  IMAD.HI.U32 R14, R11, R52, RZ ;  /* 0x000000340b0e7227 */ /* 0x000fe200078e00ff */
[----:B------:R-:W-:-:S03]  /*1540*/  ISETP.GT.U32.AND P6, PT, R3, R58, PT ;  /* 0x0000003a0300720c */ /* 0x000fc60003fc4070 */
[----:B------:R-:W-:Y:S01]  /*1550*/  IMAD R59, R3, R5, R16 ;  /* 0x00000005033b7224 */ /* 0x000fe200078e0210 */
[----:B------:R-:W-:Y:S01]  /*1560*/  LOP3.LUT R5, R8, 0x7f, RZ, 0xc0, !PT ;  /* 0x0000007f08057812 */ /* 0x000fe200078ec0ff */
[--C-:B------:R-:W-:Y:S01]  /*1570*/  @!P2 IMAD.IADD R67, R67, 0x1, -R3.reuse ;  /* 0x000000014343a824 */ /* 0x100fe200078e0a03 */
[C---:B------:R-:W-:Y:S01]  /*1580*/  ISETP.GT.U32.AND P2, PT, R3.reuse, R63, PT ;  /* 0x0000003f0300720c */ /* 0x040fe20003f44070 */
[----:B------:R-:W-:Y:S01]  /*1590*/  IMAD.MOV R14, RZ, RZ, -R14 ;  /* 0x000000ffff0e7224 */ /* 0x000fe200078e0a0e */
[----:B------:R-:W-:Y:S01]  /*15a0*/  IABS R16, R88 ;  /* 0x0000005800107213 */ /* 0x000fe20000000000 */
[--C-:B------:R-:W-:Y:S01]  /*15b0*/  @!P0 IMAD.IADD R68, R68, 0x1, -R3.reuse ;  /* 0x0000000144448824 */ /* 0x100fe200078e0a03 */
[C---:B------:R-:W-:Y:S01]  /*15c0*/  ISETP.GT.U32.AND P0, PT, R3.reuse, R59, PT ;  /* 0x0000003b0300720c */ /* 0x040fe20003f04070 */
[----:B------:R-:W-:Y:S01]  /*15d0*/  @!P5 IMAD.IADD R46, R46, 0x1, -R3 ;  /* 0x000000012e2ed824 */ /* 0x000fe200078e0a03 */
[C---:B------:R-:W-:Y:S01]  /*15e0*/  ISETP.GT.U32.AND P5, PT, R3.reuse, R72, PT ;  /* 0x000000480300720c */ /* 0x040fe20003fa4070 */
[----:B------:R-:W-:-:S02]  /*15f0*/  IMAD R52, R3, R14, R52 ;  /* 0x0000000e03347224 */ /* 0x000fc400078e0234 */
[--C-:B------:R-:W-:Y:S02]  /*1600*/  @!P6 IMAD.IADD R58, R58, 0x1, -R3.reuse ;  /* 0x000000013a3ae824 */ /* 0x100fe400078e0a03 */
[--C-:B------:R-:W-:Y:S01]  /*1610*/  @!P3 IMAD.IADD R73, R73, 0x1, -R3.reuse ;  /* 0x000000014949b824 */ /* 0x100fe200078e0a03 */
[----:B------:R-:W-:Y:S01]  /*1620*/  ISETP.GT.U32.AND P6, PT, R3, R52, PT ;  /* 0x000000340300720c */ /* 0x000fe20003fc4070 */
[--C-:B------:R-:W-:Y:S01]  /*1630*/  @!P2 IMAD.IADD R63, R63, 0x1, -R3.reuse ;  /* 0x000000013f3fa824 */ /* 0x100fe200078e0a03 */
[C---:B------:R-:W-:Y:S01]  /*1640*/  ISETP.GT.U32.AND P3, PT, R3.reuse, R77, PT ;  /* 0x0000004d0300720c */ /* 0x040fe20003f64070 */
[----:B------:R-:W-:Y:S01]  /*1650*/  @!P1 IMAD.MOV R44, RZ, RZ, -R44 ;  /* 0x000000ffff2c9224 */ /* 0x000fe200078e0a2c */
[----:B------:R-:W-:Y:S01]  /*1660*/  ISETP.GT.U32.AND P2, PT, R3, R10, PT ;  /* 0x0000000a0300720c */ /* 0x000fe20003f44070 */
[--C-:B------:R-:W-:Y:S01]  /*1670*/  @!P0 IMAD.IADD R59, R59, 0x1, -R3.reuse ;  /* 0x000000013b3b8824 */ /* 0x100fe200078e0a03 */
[C---:B------:R-:W-:Y:S01]  /*1680*/  ISETP.GT.U32.AND P1, PT, R3.reuse, R63, PT ;  /* 0x0000003f0300720c */ /* 0x040fe20003f24070 */
[----:B------:R-:W-:Y:S01]  /*1690*/  @!P5 IMAD.IADD R72, R72, 0x1, -R3 ;  /* 0x000000014848d824 */ /* 0x000fe200078e0a03 */
[----:B------:R-:W-:Y:S01]  /*16a0*/  ISETP.GT.U32.AND P5, PT, R3, R73, PT ;  /* 0x000000490300720c */ /* 0x000fe20003fa4070 */
[----:B------:R-:W-:Y:S01]  /*16b0*/  IMAD.HI.U32 R14, R11, R60, RZ ;  /* 0x0000003c0b0e7227 */ /* 0x000fe200078e00ff */
[----:B------:R-:W-:-:S03]  /*16c0*/  ISETP.GT.U32.AND P0, PT, R3, R59, PT ;  /* 0x0000003b0300720c */ /* 0x000fc60003f04070 */
[--C-:B------:R-:W-:Y:S02]  /*16d0*/  @!P6 IMAD.IADD R52, R52, 0x1, -R3.reuse ;  /* 0x000000013434e824 */ /* 0x100fe400078e0a03 */
[----:B------:R-:W-:Y:S02]  /*16e0*/  IMAD.MOV R14, RZ, RZ, -R14 ;  /* 0x000000ffff0e7224 */ /* 0x000fe400078e0a0e */
[----:B------:R-:W-:Y:S01]  /*16f0*/  @!P3 IMAD.IADD R77, R77, 0x1, -R3 ;  /* 0x000000014d4db824 */ /* 0x000fe200078e0a03 */
[----:B------:R-:W-:Y:S01]  /*1700*/  ISETP.GT.U32.AND P6, PT, R3, R52, PT ;  /* 0x000000340300720c */ /* 0x000fe20003fc4070 */
[----:B------:R-:W-:Y:S01]  /*1710*/  IMAD.HI.U32 R15, R11, R54, RZ ;  /* 0x000000360b0f7227 */ /* 0x000fe200078e00ff */
[----:B------:R-:W-:-:S03]  /*1720*/  ISETP.GT.U32.AND P3, PT, R3, R76, PT ;  /* 0x0000004c0300720c */ /* 0x000fc60003f64070 */
[----:B------:R-:W-:Y:S01]  /*1730*/  IMAD R60, R3, R14, R60 ;  /* 0x0000000e033c7224 */ /* 0x000fe200078e023c */
[----:B------:R-:W-:Y:S01]  /*1740*/  IABS R14, R9 ;  /* 0x00000009000e7213 */ /* 0x000fe20000000000 */
[--C-:B------:R-:W-:Y:S01]  /*1750*/  @!P5 IMAD.IADD R73, R73, 0x1, -R3.reuse ;  /* 0x000000014949d824 */ /* 0x100fe200078e0a03 */
[----:B------:R-:W-:Y:S01]  /*1760*/  ISETP.GT.U32.AND P5, PT, R3, R77, PT ;  /* 0x0000004d0300720c */ /* 0x000fe20003fa4070 */
[----:B------:R-:W-:Y:S01]  /*1770*/  @!P1 IMAD.IADD R63, R63, 0x1, -R3 ;  /* 0x000000013f3f9824 */ /* 0x000fe200078e0a03 */
[----:B------:R-:W-:Y:S01]  /*1780*/  ISETP.NE.U32.AND P1, PT, R5, RZ, PT ;  /* 0x000000ff0500720c */ /* 0x000fe20003f25070 */
[----:B------:R-:W-:Y:S02]  /*1790*/  IMAD.MOV R15, RZ, RZ, -R15 ;  /* 0x000000ffff0f7224 */ /* 0x000fe400078e0a0f */
[----:B------:R-:W-:Y:S01]  /*17a0*/  @!P0 IMAD.IADD R59, R59, 0x1, -R3 ;  /* 0x000000013b3b8824 */ /* 0x000fe200078e0a03 */
[----:B------:R-:W-:Y:S01]  /*17b0*/  ISETP.GT.U32.AND P0, PT, R3, R60, PT ;  /* 0x0000003c0300720c */ /* 0x000fe20003f04070 */
[----:B------:R-:W-:-:S02]  /*17c0*/  IMAD R198, R2, 0x100, R5 ;  /* 0x0000010002c67824 */ /* 0x000fc400078e0205 */
[----:B------:R-:W-:-:S04]  /*17d0*/  IMAD.HI.U32 R5, R11, R16, RZ ;  /* 0x000000100b057227 */ /* 0x000fc800078e00ff */
[C---:B------:R-:W-:Y:S02]  /*17e0*/  IMAD R54, R3.reuse, R15, R54 ;  /* 0x0000000f03367224 */ /* 0x040fe400078e0236 */
[----:B------:R-:W-:Y:S02]  /*17f0*/  @!P2 IMAD.IADD R10, R10, 0x1, -R3 ;  /* 0x000000010a0aa824 */ /* 0x000fe400078e0a03 */
[----:B------:R-:W-:Y:S02]  /*1800*/  IMAD.MOV R5, RZ, RZ, -R5 ;  /* 0x000000ffff057224 */ /* 0x000fe400078e0a05 */
[--C-:B------:R-:W-:Y:S01]  /*1810*/  @!P6 IMAD.IADD R52, R52, 0x1, -R3.reuse ;  /* 0x000000013434e824 */ /* 0x100fe200078e0a03 */
[C---:B------:R-:W-:Y:S01]  /*1820*/  ISETP.GT.U32.AND P6, PT, R3.reuse, R54, PT ;  /* 0x000000360300720c */ /* 0x040fe20003fc4070 */
[C---:B------:R-:W-:Y:S01]  /*1830*/  IMAD R61, R3.reuse, R5, R16 ;  /* 0x00000005033d7224 */ /* 0x040fe200078e0210 */
[----:B------:R-:W-:Y:S01]  /*1840*/  ISETP.GT.U32.AND P2, PT, R3, R10, PT ;  /* 0x0000000a0300720c */ /* 0x000fe20003f44070 */
[--C-:B------:R-:W-:Y:S01]  /*1850*/  @!P5 IMAD.IADD R77, R77, 0x1, -R3.reuse ;  /* 0x000000014d4dd824 */ /* 0x100fe200078e0a03 */
[----:B------:R-:W-:Y:S01]  /*1860*/  ISETP.GE.AND P5, PT, R19, RZ, PT ;  /* 0x000000ff1300720c */ /* 0x000fe20003fa6270 */
[----:B------:R-:W-:Y:S01]  /*1870*/  @!P0 IMAD.IADD R60, R60, 0x1, -R3 ;  /* 0x000000013c3c8824 */ /* 0x000fe200078e0a03 */
[----:B------:R-:W-:Y:S01]  /*1880*/  ISETP.GT.U32.AND P0, PT, R3, R61, PT ;  /* 0x0000003d0300720c */ /* 0x000fe20003f04070 */
[----:B------:R-:W-:Y:S01]  /*1890*/  IMAD.HI.U32 R2, R11, R14, RZ ;  /* 0x0000000e0b027227 */ /* 0x000fe200078e00ff */
[----:B------:R-:W1:Y:S03]  /*18a0*/  LDS R16, [UR9] ;  /* 0x00000009ff107984 */ /* 0x000e660008000800 */
[----:B------:R-:W-:-:S02]  /*18b0*/  IMAD.MOV R71, RZ, RZ, -R2 ;  /* 0x000000ffff477224 */ /* 0x000fc400078e0a02 */
[--C-:B------:R-:W-:Y:S01]  /*18c0*/  @!P6 IMAD.IADD R54, R54, 0x1, -R3.reuse ;  /* 0x000000013636e824 */ /* 0x100fe200078e0a03 */
[----:B------:R-:W-:Y:S01]  /*18d0*/  ISETP.GT.U32.AND P6, PT, R3, R60, PT ;  /* 0x0000003c0300720c */ /* 0x000fe20003fc4070 */
[----:B------:R-:W-:Y:S01]  /*18e0*/  @!P2 IMAD.IADD R10, R10, 0x1, -R3 ;  /* 0x000000010a0aa824 */ /* 0x000fe200078e0a03 */
[----:B------:R-:W-:Y:S01]  /*18f0*/  ISETP.GE.AND P2, PT, R9, RZ, PT ;  /* 0x000000ff0900720c */ /* 0x000fe20003f46270 */
[----:B------:R-:W-:Y:S01]  /*1900*/  IMAD.HI.U32 R2, R11, R62, RZ ;  /* 0x0000003e0b027227 */ /* 0x000fe200078e00ff */
[----:B------:R-:W-:-:S03]  /*1910*/  LOP3.LUT R9, R9, 0x78, RZ, 0xfc, !PT ;  /* 0x0000007809097812 */ /* 0x000fc600078efcff */
[----:B------:R-:W-:Y:S01]  /*1920*/  @!P5 IMAD.MOV R46, RZ, RZ, -R46 ;  /* 0x000000ffff2ed224 */ /* 0x000fe200078e0a2e */
[----:B------:R-:W-:Y:S01]  /*1930*/  ISETP.GT.U32.AND P5, PT, R3, R54, PT ;  /* 0x000000360300720c */ /* 0x000fe20003fa4070 */
[----:B------:R-:W-:Y:S01]  /*1940*/  VIADD R84, R64, 0x7c ;  /* 0x0000007c40547836 */ /* 0x000fe20000000000 */
[----:B------:R-:W-:Y:S01]  /*1950*/  IABS R18, R9 ;  /* 0x0000000900127213 */ /* 0x000fe20000000000 */
[----:B------:R-:W-:Y:S02]  /*1960*/  IMAD.MOV R2, RZ, RZ, -R2 ;  /* 0x000000ffff027224 */ /* 0x000fe400078e0a02 */
[----:B------:R-:W-:Y:S01]  /*1970*/  @!P0 IMAD.IADD R61, R61, 0x1, -R3 ;  /* 0x000000013d3d8824 */ /* 0x000fe200078e0a03 */
[----:B------:R-:W-:Y:S01]  /*1980*/  IABS R48, R84 ;  /* 0x0000005400307213 */ /* 0x000fe20000000000 */
[----:B------:R-:W-:Y:S02]  /*1990*/  IMAD R62, R3, R2, R62 ;  /* 0x00000002033e7224 */ /* 0x000fe400078e023e */
[----:B------:R-:W-:Y:S01]  /*19a0*/  IMAD.HI.U32 R5, R11, R18, RZ ;  /* 0x000000120b057227 */ /* 0x000fe200078e00ff */
[----:B------:R-:W-:-:S03]  /*19b0*/  ISETP.GT.U32.AND P0, PT, R3, R61, PT ;  /* 0x0000003d0300720c */ /* 0x000fc60003f04070 */
[C---:B------:R-:W-:Y:S02]  /*19c0*/  IMAD R71, R3.reuse, R71, R14 ;  /* 0x0000004703477224 */ /* 0x040fe400078e020e */
[----:B------:R-:W-:Y:S01]  /*19d0*/  @!P6 IMAD.IADD R60, R60, 0x1, -R3 ;  /* 0x000000013c3ce824 */ /* 0x000fe200078e0a03 */
[----:B------:R-:W-:Y:S01]  /*19e0*/  ISETP.GT.U32.AND P6, PT, R3, R62, PT ;  /* 0x0000003e0300720c */ /* 0x000fe20003fc4070 */
[----:B------:R-:W-:-:S04]  /*19f0*/  IMAD.HI.U32 R14, R11, R48, RZ ;  /* 0x000000300b0e7227 */ /* 0x000fc800078e00ff */
[----:B------:R-:W-:Y:S02]  /*1a00*/  IMAD.MOV R5, RZ, RZ, -R5 ;  /* 0x000000ffff057224 */ /* 0x000fe400078e0a05 */
[----:B------:R-:W-:Y:S01]  /*1a10*/  @!P4 IMAD.MOV R13, RZ, RZ, -R13 ;  /* 0x000000ffff0dc224 */ /* 0x000fe200078e0a0d */
[----:B------:R-:W-:Y:S01]  /*1a20*/  ISETP.GE.AND P4, PT, R20, RZ, PT ;  /* 0x000000ff1400720c */ /* 0x000fe20003f86270 */
[----:B------:R-:W-:Y:S01]  /*1a30*/  @!P5 IMAD.IADD R54, R54, 0x1, -R3 ;  /* 0x000000013636d824 */ /* 0x000fe200078e0a03 */
[C---:B------:R-:W-:Y:S01]  /*1a40*/  ISETP.GT.U32.AND P5, PT, R3.reuse, R71, PT ;  /* 0x000000470300720c */ /* 0x040fe20003fa4070 */
[----:B------:R-:W-:Y:S01]  /*1a50*/  IMAD.MOV R14, RZ, RZ, -R14 ;  /* 0x000000ffff0e7224 */ /* 0x000fe200078e0a0e */
[----:B-1----:R-:W-:Y:S01]  /*1a60*/  R2UR UR8, R16 ;  /* 0x00000000100872ca */ /* 0x002fe200000e0000 */
[----:B------:R-:W-:Y:S01]  /*1a70*/  IMAD R65, R3, R5, R18 ;  /* 0x0000000503417224 */ /* 0x000fe200078e0212 */
[----:B------:R-:W-:Y:S01]  /*1a80*/  IABS R5, R198 ;  /* 0x000000c600057213 */ /* 0x000fe20000000000 */
[----:B------:R-:W-:-:S02]  /*1a90*/  VIADD R64, R64, 0x5c ;  /* 0x0000005c40407836 */ /* 0x000fc40000000000 */
[----:B------:R-:W-:Y:S02]  /*1aa0*/  IMAD R48, R3, R14, R48 ;  /* 0x0000000e03307224 */ /* 0x000fe400078e0230 */
[--C-:B------:R-:W-:Y:S01]  /*1ab0*/  @!P0 IMAD.IADD R61, R61, 0x1, -R3.reuse ;  /* 0x000000013d3d8824 */ /* 0x100fe200078e0a03 */
[----:B------:R-:W-:Y:S01]  /*1ac0*/  ISETP.GT.U32.AND P0, PT, R3, R65, PT ;  /* 0x000000410300720c */ /* 0x000fe20003f04070 */
[--C-:B------:R-:W-:Y:S01]  /*1ad0*/  @!P6 IMAD.IADD R62, R62, 0x1, -R3.reuse ;  /* 0x000000013e3ee824 */ /* 0x100fe200078e0a03 */
[----:B------:R-:W-:Y:S01]  /*1ae0*/  IABS R14, R64 ;  /* 0x00000040000e7213 */ /* 0x000fe20000000000 */
[----:B------:R-:W-:Y:S01]  /*1af0*/  @!P5 IMAD.IADD R71, R71, 0x1, -R3 ;  /* 0x000000014747d824 */ /* 0x000fe200078e0a03 */
[C---:B------:R-:W-:Y:S01]  /*1b00*/  ISETP.GT.U32.AND P6, PT, R3.reuse, R48, PT ;  /* 0x000000300300720c */ /* 0x040fe20003fc4070 */
[----:B------:R-:W-:Y:S01]  /*1b10*/  @!P4 IMAD.MOV R50, RZ, RZ, -R50 ;  /* 0x000000ffff32c224 */ /* 0x000fe200078e0a32 */
[----:B------:R-:W-:Y:S01]  /*1b20*/  ISETP.GE.AND P4, PT, R22, RZ, PT ;  /* 0x000000ff1600720c */ /* 0x000fe20003f86270 */
[----:B------:R-:W-:Y:S01]  /*1b30*/  VIADD R197, R198, 0x80 ;  /* 0x00000080c6c57836 */ /* 0x000fe20000000000 */
[----:B------:R-:W-:Y:S01]  /*1b40*/  ISETP.GT.U32.AND P5, PT, R3, R71, PT ;  /* 0x000000470300720c */ /* 0x000fe20003fa4070 */
[----:B------:R-:W-:-:S03]  /*1b50*/  IMAD.HI.U32 R11, R11, R14, RZ ;  /* 0x0000000e0b0b7227 */ /* 0x000fc600078e00ff */
[----:B------:R-:W-:Y:S01]  /*1b60*/  IABS R15, R197 ;  /* 0x000000c5000f7213 */ /* 0x000fe20000000000 */
[----:B------:R-:W-:Y:S02]  /*1b70*/  IMAD.MOV R11, RZ, RZ, -R11 ;  /* 0x000000ffff0b7224 */ /* 0x000fe400078e0a0b */
[--C-:B------:R-:W-:Y:S01]  /*1b80*/  @!P0 IMAD.IADD R65, R65, 0x1, -R3.reuse ;  /* 0x0000000141418824 */ /* 0x100fe200078e0a03 */
[----:B------:R-:W-:Y:S01]  /*1b90*/  BAR.SYNC.DEFER_BLOCKING 0x0 ;  /* 0x0000000000007b1d */ /* 0x000fe20000010000 */
[C---:B------:R-:W-:Y:S01]  /*1ba0*/  IMAD R57, R3.reuse, R11, R14 ;  /* 0x0000000b03397224 */ /* 0x040fe200078e020e */
[C---:B------:R-:W-:Y:S01]  /*1bb0*/  ISETP.GT.U32.AND P0, PT, R3.reuse, R62, PT ;  /* 0x0000003e0300720c */ /* 0x040fe20003f04070 */
[----:B------:R-:W-:Y:S01]  /*1bc0*/  @!P6 IMAD.IADD R48, R48, 0x1, -R3 ;  /* 0x000000013030e824 */ /* 0x000fe200078e0a03 */
[----:B------:R-:W-:Y:S01]  /*1bd0*/  ISETP.GT.U32.AND P6, PT, R3, R65, PT ;  /* 0x000000410300720c */ /* 0x000fe20003fc4070 */
[----:B------:R-:W-:-:S04]  /*1be0*/  IMAD.HI.U32 R2, R4, R5, RZ ;  /* 0x0000000504027227 */ /* 0x000fc800078e00ff */
[----:B------:R-:W-:-:S04]  /*1bf0*/  IMAD.HI.U32 R4, R4, R15, RZ ;  /* 0x0000000f04047227 */ /* 0x000fc800078e00ff */
[----:B------:R-:W-:Y:S01]  /*1c00*/  @!P3 IMAD.IADD R76, R76, 0x1, -R3 ;  /* 0x000000014c4cb824 */ /* 0x000fe200078e0a03 */
[C---:B------:R-:W-:Y:S01]  /*1c10*/  ISETP.GT.U32.AND P3, PT, R3.reuse, R79, PT ;  /* 0x0000004f0300720c */ /* 0x040fe20003f64070 */
[----:B------:R-:W-:Y:S01]  /*1c20*/  @!P4 IMAD.MOV R69, RZ, RZ, -R69 ;  /* 0x000000ffff45c224 */ /* 0x000fe200078e0a45 */
[----:B------:R-:W-:Y:S01]  /*1c30*/  ISETP.GT.U32.AND P4, PT, R3, R57, PT ;  /* 0x000000390300720c */ /* 0x000fe20003f84070 */
[----:B------:R-:W-:Y:S02]  /*1c40*/  IMAD.MOV R2, RZ, RZ, -R2 ;  /* 0x000000ffff027224 */ /* 0x000fe400078e0a02 */
[----:B------:R-:W-:Y:S02]  /*1c50*/  IMAD.MOV R4, RZ, RZ, -R4 ;  /* 0x000000ffff047224 */ /* 0x000fe400078e0a04 */
[----:B------:R-:W-:Y:S01]  /*1c60*/  @!P5 IMAD.IADD R71, R71, 0x1, -R3 ;  /* 0x000000014747d824 */ /* 0x000fe200078e0a03 */
[----:B------:R-:W-:Y:S01]  /*1c70*/  ISETP.GE.AND P5, PT, R23, RZ, PT ;  /* 0x000000ff1700720c */ /* 0x000fe20003fa6270 */
[----:B------:R-:W-:-:S02]  /*1c80*/  IMAD R11, R0, R2, R5 ;  /* 0x00000002000b7224 */ /* 0x000fc400078e0205 */
[----:B------:R-:W-:Y:S02]  /*1c90*/  IMAD R15, R0, R4, R15 ;  /* 0x00000004000f7224 */ /* 0x000fe400078e020f */
[--C-:B------:R-:W-:Y:S01]  /*1ca0*/  @!P0 IMAD.IADD R62, R62, 0x1, -R3.reuse ;  /* 0x000000013e3e8824 */ /* 0x100fe200078e0a03 */
[C---:B------:R-:W-:Y:S01]  /*1cb0*/  ISETP.GT.U32.AND P0, PT, R0.reuse, R11, PT ;  /* 0x0000000b0000720c */ /* 0x040fe20003f04070 */
[--C-:B------:R-:W-:Y:S01]  /*1cc0*/  @!P6 IMAD.IADD R65, R65, 0x1, -R3.reuse ;  /* 0x000000014141e824 */ /* 0x100fe200078e0a03 */
[----:B------:R-:W-:Y:S01]  /*1cd0*/  ISETP.GT.U32.AND P6, PT, R0, R15, PT ;  /* 0x0000000f0000720c */ /* 0x000fe20003fc4070 */
[----:B------:R-:W-:Y:S01]  /*1ce0*/  @!P3 IMAD.IADD R79, R79, 0x1, -R3 ;  /* 0x000000014f4fb824 */ /* 0x000fe200078e0a03 */
[----:B------:R-:W1:Y:S01]  /*1cf0*/  LDC.64 R4, c[0x0][0x3a0] ;  /* 0x0000e800ff047b82 */ /* 0x000e620000000a00 */
[----:B------:R-:W-:Y:S01]  /*1d00*/  @!P2 IMAD.MOV R71, RZ, RZ, -R71 ;  /* 0x000000ffff47a224 */ /* 0x000fe200078e0a47 */
[----:B------:R-:W-:Y:S01]  /*1d10*/  ISETP.GE.AND P2, PT, R24, RZ, PT ;  /* 0x000000ff1800720c */ /* 0x000fe20003f46270 */
[----:B------:R-:W-:Y:S01]  /*1d20*/  @!P4 IMAD.IADD R57, R57, 0x1, -R3 ;  /* 0x000000013939c824 */ /* 0x000fe200078e0a03 */
[----:B------:R-:W-:Y:S01]  /*1d30*/  ISETP.GT.U32.AND P3, PT, R3, R79, PT ;  /* 0x0000004f0300720c */ /* 0x000fe20003f64070 */
[----:B------:R-:W-:Y:S01]  /*1d40*/  @!P5 IMAD.MOV R72, RZ, RZ, -R72 ;  /* 0x000000ffff48d224 */ /* 0x000fe200078e0a48 */
[----:B------:R-:W-:-:S02]  /*1d50*/  ISETP.GE.AND P4, PT, R26, RZ, PT ;  /* 0x000000ff1a00720c */ /* 0x000fc40003f86270 */
[----:B------:R-:W-:Y:S01]  /*1d60*/  ISETP.GT.U32.AND P5, PT, R3, R57, PT ;  /* 0x000000390300720c */ /* 0x000fe20003fa4070 */
[--C-:B------:R-:W-:Y:S01]  /*1d70*/  @!P0 IMAD.IADD R11, R11, 0x1, -R0.reuse ;  /* 0x000000010b0b8824 */ /* 0x100fe200078e0a00 */
[----:B------:R-:W-:Y:S01]  /*1d80*/  ISETP.GE.AND P0, PT, R27, RZ, PT ;  /* 0x000000ff1b00720c */ /* 0x000fe20003f06270 */
[----:B------:R-:W-:-:S04]  /*1d90*/  @!P6 IMAD.IADD R15, R15, 0x1, -R0 ;  /* 0x000000010f0fe824 */ /* 0x000fc800078e0a00 */
[----:B------:R-:W-:Y:S01]  /*1da0*/  @!P2 IMAD.MOV R73, RZ, RZ, -R73 ;  /* 0x000000ffff49a224 */ /* 0x000fe200078e0a49 */
[C---:B------:R-:W-:Y:S01]  /*1db0*/  ISETP.GT.U32.AND P2, PT, R0.reuse, R11, PT ;  /* 0x0000000b0000720c */ /* 0x040fe20003f44070 */
[--C-:B------:R-:W-:Y:S01]  /*1dc0*/  @!P3 IMAD.IADD R79, R79, 0x1, -R3.reuse ;  /* 0x000000014f4fb824 */ /* 0x100fe200078e0a03 */
[----:B------:R-:W-:Y:S01]  /*1dd0*/  ISETP.GT.U32.AND P6, PT, R0, R15, PT ;  /* 0x0000000f0000720c */ /* 0x000fe20003fc4070 */
[----:B------:R-:W-:Y:S01]  /*1de0*/  @!P4 IMAD.MOV R74, RZ, RZ, -R74 ;  /* 0x000000ffff4ac224 */ /* 0x000fe200078e0a4a */
[----:B------:R-:W-:Y:S01]  /*1df0*/  ISETP.GE.AND P3, PT, R21, RZ, PT ;  /* 0x000000ff1500720c */ /* 0x000fe20003f66270 */
[----:B------:R-:W-:Y:S01]  /*1e00*/  @!P5 IMAD.IADD R57, R57, 0x1, -R3 ;  /* 0x000000013939d824 */ /* 0x000fe200078e0a03 */
[----:B------:R-:W-:Y:S01]  /*1e10*/  ISETP.GE.AND P4, PT, R198, RZ, PT ;  /* 0x000000ffc600720c */ /* 0x000fe20003f86270 */
[----:B------:R-:W-:Y:S01]  /*1e20*/  @!P0 IMAD.MOV R76, RZ, RZ, -R76 ;  /* 0x000000ffff4c8224 */ /* 0x000fe200078e0a4c */
[----:B------:R-:W-:Y:S01]  /*1e30*/  ISETP.GE.AND P5, PT, R197, RZ, PT ;  /* 0x000000ffc500720c */ /* 0x000fe20003fa6270 */
[C---:B-1----:R-:W-:Y:S01]  /*1e40*/  VIADD R2, R4.reuse, 0xffffffec ;  /* 0xffffffec04027836 */ /* 0x042fe20000000000 */
[----:B------:R-:W-:Y:S01]  /*1e50*/  ISETP.GE.AND P0, PT, R29, RZ, PT ;  /* 0x000000ff1d00720c */ /* 0x000fe20003f06270 */
[----:B------:R-:W-:-:S02]  /*1e60*/  VIADD R18, R4, 0xffffffe6 ;  /* 0xffffffe604127836 */ /* 0x000fc40000000000 */
[--C-:B------:R-:W-:Y:S01]  /*1e70*/  @!P2 IMAD.IADD R11, R11, 0x1, -R0.reuse ;  /* 0x000000010b0ba824 */ /* 0x100fe200078e0a00 */
[----:B------:R-:W-:Y:S01]  /*1e80*/  ISETP.GE.AND P2, PT, R30, RZ, PT ;  /* 0x000000ff1e00720c */ /* 0x000fe20003f46270 */
[----:B------:R-:W-:Y:S01]  /*1e90*/  @!P6 IMAD.IADD R15, R15, 0x1, -R0 ;  /* 0x000000010f0fe824 */ /* 0x000fe200078e0a00 */
[----:B------:R-:W-:Y:S01]  /*1ea0*/  ISETP.NE.AND P6, PT, R6, RZ, PT ;  /* 0x000000ff0600720c */ /* 0x000fe20003fc5270 */
[----:B------:R-:W-:Y:S01]  /*1eb0*/  @!P3 IMAD.MOV R66, RZ, RZ, -R66 ;  /* 0x000000ffff42b224 */ /* 0x000fe200078e0a42 */
[----:B------:R-:W-:Y:S01]  /*1ec0*/  ISETP.GT.U32.AND P3, PT, R3, R48, PT ;  /* 0x000000300300720c */ /* 0x000fe20003f64070 */
[----:B------:R-:W-:Y:S01]  /*1ed0*/  @!P4 IMAD.MOV R11, RZ, RZ, -R11 ;  /* 0x000000ffff0bc224 */ /* 0x000fe200078e0a0b */
[----:B------:R-:W-:Y:S01]  /*1ee0*/  LOP3.LUT R6, RZ, R6, RZ, 0x33, !PT ;  /* 0x00000006ff067212 */ /* 0x000fe200078e33ff */
[----:B------:R-:W-:Y:S01]  /*1ef0*/  @!P5 IMAD.MOV R15, RZ, RZ, -R15 ;  /* 0x000000ffff0fd224 */ /* 0x000fe200078e0a0f */
[----:B------:R-:W-:Y:S01]  /*1f00*/  ISETP.GE.AND P4, PT, R32, RZ, PT ;  /* 0x000000ff2000720c */ /* 0x000fe20003f86270 */
[----:B------:R-:W-:Y:S01]  /*1f10*/  VIADD R0, R4, 0xffffffed ;  /* 0xffffffed04007836 */ /* 0x000fe20000000000 */
[----:B------:R-:W-:Y:S01]  /*1f20*/  SEL R24, R6, R11, !P6 ;  /* 0x0000000b06187207 */ /* 0x000fe20007000000 */
[----:B------:R-:W-:Y:S01]  /*1f30*/  VIADD R11, R4, 0xffffffeb ;  /* 0xffffffeb040b7836 */ /* 0x000fe20000000000 */
[----:B------:R-:W-:Y:S01]  /*1f40*/  SEL R26, R6, R15, !P6 ;  /* 0x0000000f061a7207 */ /* 0x000fe20007000000 */
[----:B------:R-:W-:Y:S01]  /*1f50*/  IMAD.MOV.U32 R6, RZ, RZ, R12 ;  /* 0x000000ffff067224 */ /* 0x000fe200078e000c */
[----:B------:R-:W-:Y:S01]  /*1f60*/  ISETP.GE.U32.AND P6, PT, R0, 0x7fffffce, PT ;  /* 0x7fffffce0000780c */ /* 0x000fe20003fc6070 */
[----:B------:R-:W-:Y:S01]  /*1f70*/  @!P2 IMAD.MOV R78, RZ, RZ, -R78 ;  /* 0x000000ffff4ea224 */ /* 0x000fe200078e0a4e */
[----:B------:R-:W-:Y:S01]  /*1f80*/  ISETP.GE.AND P5, PT, R33, RZ, PT ;  /* 0x000000ff2100720c */ /* 0x000fe20003fa6270 */
[----:B------:R-:W-:Y:S01]  /*1f90*/  @!P0 IMAD.MOV R6, RZ, RZ, -R6 ;  /* 0x000000ffff068224 */ /* 0x000fe200078e0a06 */
[----:B------:R-:W-:Y:S01]  /*1fa0*/  ISETP.GE.U32.AND P0, PT, R2, 0x7fffffcd, PT ;  /* 0x7fffffcd0200780c */ /* 0x000fe20003f06070 */
[----:B------:R-:W-:-:S02]  /*1fb0*/  VIADD R2, R4, 0xffffffee ;  /* 0xffffffee04027836 */ /* 0x000fc40000000000 */
[----:B------:R-:W-:Y:S01]  /*1fc0*/  @!P3 IMAD.IADD R48, R48, 0x1, -R3 ;  /* 0x000000013030b824 */ /* 0x000fe200078e0a03 */
[----:B------:R-:W-:Y:S01]  /*1fd0*/  ISETP.GE.AND P3, PT, R25, RZ, PT ;  /* 0x000000ff1900720c */ /* 0x000fe20003f66270 */
[----:B------:R-:W-:Y:S01]  /*1fe0*/  VIADD R3, R4, 0xffffffe8 ;  /* 0xffffffe804037836 */ /* 0x000fe20000000000 */
[----:B------:R-:W-:Y:S01]  /*1ff0*/  ISETP.GE.U32.AND P2, PT, R2, 0x7fffffcf, PT ;  /* 0x7fffffcf0200780c */ /* 0x000fe20003f46070 */
[C---:B------:R-:W-:Y:S01]  /*2000*/  VIADD R0, R4.reuse, 0xffffffe9 ;  /* 0xffffffe904007836 */ /* 0x040fe20000000000 */
[----:B------:R-:W-:Y:S01]  /*2010*/  SEL R2, RZ, 0x1, P0 ;  /* 0x00000001ff027807 */ /* 0x000fe20000000000 */
[C---:B------:R-:W-:Y:S01]  /*2020*/  VIADD R12, R4.reuse, 0xffffffea ;  /* 0xffffffea040c7836 */ /* 0x040fe20000000000 */
[----:B------:R-:W-:Y:S01]  /*2030*/  ISETP.GE.U32.AND P0, PT, R3, 0x7fffffc9, PT ;  /* 0x7fffffc90300780c */ /* 0x000fe20003f06070 */
[C---:B------:R-:W-:Y:S01]  /*2040*/  VIADD R16, R4.reuse, 0xffffffe7 ;  /* 0xffffffe704107836 */ /* 0x040fe20000000000 */
[----:B------:R-:W-:Y:S01]  /*2050*/  SEL R3, RZ, 0x1fffe, P6 ;  /* 0x0001fffeff037807 */ /* 0x000fe20003000000 */
[----:B------:R-:W-:Y:S01]  /*2060*/  VIADD R19, R4, 0xffffffe2 ;  /* 0xffffffe204137836 */ /* 0x000fe20000000000 */
[----:B------:R-:W-:Y:S01]  /*2070*/  ISETP.GE.U32.AND P6, PT, R0, 0x7fffffca, PT ;  /* 0x7fffffca0000780c */ /* 0x000fe20003fc6070 */
[----:B------:R-:W-:Y:S01]  /*2080*/  VIADD R20, R4, 0xffffffe3 ;  /* 0xffffffe304147836 */ /* 0x000fe20000000000 */
[----:B------:R-:W-:Y:S01]  /*2090*/  SEL R0, RZ, 0x4, P2 ;  /* 0x00000004ff007807 */ /* 0x000fe20001000000 */
[----:B------:R-:W-:Y:S01]  /*20a0*/  @!P3 IMAD.MOV R75, RZ, RZ, -R75 ;  /* 0x000000ffff4bb224 */ /* 0x000fe200078e0a4b */
[----:B------:R-:W-:Y:S01]  /*20b0*/  ISETP.GE.U32.AND P2, PT, R12, 0x7fffffcb, PT ;  /* 0x7fffffcb0c00780c */ /* 0x000fe20003f46070 */
[----:B------:R-:W-:Y:S01]  /*20c0*/  VIADD R12, R4, 0xffffffe4 ;  /* 0xffffffe4040c7836 */ /* 0x000fe20000000000 */
[----:B------:R-:W-:Y:S01]  /*20d0*/  SEL R14, RZ, 0x1, P0 ;  /* 0x00000001ff0e7807 */ /* 0x000fe20000000000 */
[----:B------:R-:W-:Y:S01]  /*20e0*/  IMAD.IADD R2, R2, 0x1, R3 ;  /* 0x0000000102027824 */ /* 0x000fe200078e0203 */
[----:B------:R-:W-:Y:S01]  /*20f0*/  ISETP.GE.U32.AND P0, PT, R11, 0x7fffffcc, PT ;  /* 0x7fffffcc0b00780c */ /* 0x000fe20003f06070 */
[C---:B------:R-:W-:Y:S01]  /*2100*/  VIADD R11, R4.reuse, 0xffffffe5 ;  /* 0xffffffe5040b7836 */ /* 0x040fe20000000000 */
[----:B------:R-:W-:Y:S01]  /*2110*/  SEL R15, RZ, 0x1fffe, P6 ;  /* 0x0001fffeff0f7807 */ /* 0x000fe20003000000 */
[----:B------:R-:W-:Y:S01]  /*2120*/  VIADD R27, R4, 0xffffffef ;  /* 0xffffffef041b7836 */ /* 0x000fe20000000000 */
[----:B------:R-:W-:-:S02]  /*2130*/  ISETP.GE.U32.AND P6, PT, R12, 0x7fffffc5, PT ;  /* 0x7fffffc50c00780c */ /* 0x000fc40003fc6070 */
[----:B------:R-:W-:Y:S01]  /*2140*/  SEL R12, RZ, 0x4, P2 ;  /* 0x00000004ff0c7807 */ /* 0x000fe20001000000 */
[----:B------:R-:W-:Y:S01]  /*2150*/  IMAD.IADD R14, R14, 0x1, R15 ;  /* 0x000000010e0e7824 */ /* 0x000fe200078e020f */
[----:B------:R-:W-:Y:S01]  /*2160*/  ISETP.GE.U32.AND P2, PT, R11, 0x7fffffc6, PT ;  /* 0x7fffffc60b00780c */ /* 0x000fe20003f46070 */
[----:B------:R-:W-:Y:S01]  /*2170*/  VIADD R11, R4, 0xffffffe1 ;  /* 0xffffffe1040b7836 */ /* 0x000fe20000000000 */
[----:B------:R-:W-:Y:S02]  /*2180*/  ISETP.GE.AND P3, PT, R28, RZ, PT ;  /* 0x000000ff1c00720c */ /* 0x000fe40003f66270 */
[----:B------:R-:W-:Y:S02]  /*2190*/  SEL R21, RZ, 0x1fffe, P2 ;  /* 0x0001fffeff157807 */ /* 0x000fe40001000000 */
[----:B------:R-:W-:Y:S01]  /*21a0*/  ISETP.GE.U32.AND P2, PT, R11, 0x7fffffc2, PT ;  /* 0x7fffffc20b00780c */ /* 0x000fe20003f46070 */
[----:B------:R-:W-:Y:S01]  /*21b0*/  VIADD R11, R4, 0xffffffe0 ;  /* 0xffffffe0040b7836 */ /* 0x000fe20000000000 */
[----:B------:R-:W-:-:S02]  /*21c0*/  SEL R17, RZ, 0x7fff8, P0 ;  /* 0x0007fff8ff117807 */ /* 0x000fc40000000000 */
[----:B------:R-:W-:Y:S02]  /*21d0*/  SEL R25, RZ, 0x1fffe, P2 ;  /* 0x0001fffeff197807 */ /* 0x000fe40001000000 */
[----:B------:R-:W-:Y:S02]  /*21e0*/  ISETP.GE.U32.AND P2, PT, R11, 0x7fffffc1, PT ;  /* 0x7fffffc10b00780c */ /* 0x000fe40003f46070 */
[----:B------:R-:W-:Y:S01]  /*21f0*/  ISETP.GE.U32.AND P0, PT, R18, 0x7fffffc7, PT ;  /* 0x7fffffc71200780c */ /* 0x000fe20003f06070 */
[----:B------:R-:W-:Y:S01]  /*2200*/  @!P3 IMAD.MOV R77, RZ, RZ, -R77 ;  /* 0x000000ffff4db224 */ /* 0x000fe200078e0a4d */
[----:B------:R-:W-:Y:S02]  /*2210*/  SEL R18, RZ, 0x1, P6 ;  /* 0x00000001ff127807 */ /* 0x000fe40003000000 */
[----:B------:R-:W-:Y:S02]  /*2220*/  ISETP.GE.U32.AND P6, PT, R16, 0x7fffffc8, PT ;  /* 0x7fffffc81000780c */ /* 0x000fe40003fc6070 */
[----:B------:R-:W-:Y:S01]  /*2230*/  SEL R22, RZ, 0x1, P2 ;  /* 0x00000001ff167807 */ /* 0x000fe20001000000 */
[----:B------:R-:W-:Y:S01]  /*2240*/  IMAD.IADD R18, R18, 0x1, R21 ;  /* 0x0000000112127824 */ /* 0x000fe200078e0215 */
[----:B------:R-:W-:-:S02]  /*2250*/  SEL R16, RZ, 0x4, P0 ;  /* 0x00000004ff107807 */ /* 0x000fc40000000000 */
[----:B------:R-:W-:Y:S01]  /*2260*/  ISETP.GE.U32.AND P0, PT, R19, 0x7fffffc3, PT ;  /* 0x7fffffc31300780c */ /* 0x000fe20003f06070 */
[----:B------:R-:W-:Y:S01]  /*2270*/  IMAD.IADD R22, R22, 0x1, R25 ;  /* 0x0000000116167824 */ /* 0x000fe200078e0219 */
[----:B------:R-:W-:Y:S02]  /*2280*/  LOP3.LUT R3, R14, 0x3, RZ, 0xc0, !PT ;  /* 0x000000030e037812 */ /* 0x000fe400078ec0ff */
[----:B------:R-:W-:Y:S01]  /*2290*/  SEL R19, RZ, 0x7fff8, P6 ;  /* 0x0007fff8ff137807 */ /* 0x000fe20003000000 */
[----:B------:R-:W1:Y:S01]  /*22a0*/  LDC.64 R14, c[0x0][0x3a8] ;  /* 0x0000ea00ff0e7b82 */ /* 0x000e620000000a00 */
[----:B------:R-:W-:Y:S02]  /*22b0*/  ISETP.GE.U32.AND P6, PT, R20, 0x7fffffc4, PT ;  /* 0x7fffffc41400780c */ /* 0x000fe40003fc6070 */
[----:B------:R-:W-:Y:S02]  /*22c0*/  ISETP.GE.AND P3, PT, R31, RZ, PT ;  /* 0x000000ff1f00720c */ /* 0x000fe40003f66270 */
[----:B------:R-:W-:-:S02]  /*22d0*/  SEL R23, RZ, 0x7fff8, P6 ;  /* 0x0007fff8ff177807 */ /* 0x000fc40003000000 */
[----:B------:R-:W-:Y:S02]  /*22e0*/  ISETP.GE.U32.AND P6, PT, R27, 0x7fffffd0, PT ;  /* 0x7fffffd01b00780c */ /* 0x000fe40003fc6070 */
[----:B------:R-:W-:Y:S02]  /*22f0*/  SEL R20, RZ, 0x4, P0 ;  /* 0x00000004ff147807 */ /* 0x000fe40000000000 */
[----:B------:R-:W-:Y:S02]  /*2300*/  LOP3.LUT R22, R22, 0x3, RZ, 0xc0, !PT ;  /* 0x0000000316167812 */ /* 0x000fe400078ec0ff */
[----:B------:R-:W-:Y:S02]  /*2310*/  IADD3 R12, PT, PT, R3, R17, R12 ;  /* 0x00000011030c7210 */ /* 0x000fe40007ffe00c */
[----:B------:R-:W-:Y:S01]  /*2320*/  LOP3.LUT R18, R18, 0x3, RZ, 0xc0, !PT ;  /* 0x0000000312127812 */ /* 0x000fe200078ec0ff */
[----:B------:R-:W-:Y:S01]  /*2330*/  @!P3 IMAD.MOV R79, RZ, RZ, -R79 ;  /* 0x000000ffff4fb224 */ /* 0x000fe200078e0a4f */
[----:B------:R-:W-:-:S02]  /*2340*/  SEL R3, RZ, 0x7fff8, P6 ;  /* 0x0007fff8ff037807 */ /* 0x000fc40003000000 */
[----:B------:R-:W-:Y:S02]  /*2350*/  LOP3.LUT R2, R2, 0x3, RZ, 0xc0, !PT ;  /* 0x0000000302027812 */ /* 0x000fe400078ec0ff */
[----:B------:R-:W-:Y:S02]  /*2360*/  IADD3 R20, PT, PT, R22, R23, R20 ;  /* 0x0000001716147210 */ /* 0x000fe40007ffe014 */
[----:B------:R-:W-:Y:S01]  /*2370*/  IADD3 R16, PT, PT, R18, R19, R16 ;  /* 0x0000001312107210 */ /* 0x000fe20007ffe010 */
[----:B------:R-:W-:Y:S01]  /*2380*/  VIADD R18, R4, 0xffffffff ;  /* 0xffffffff04127836 */ /* 0x000fe20000000000 */
[----:B------:R-:W-:Y:S01]  /*2390*/  IADD3 R2, PT, PT, R2, R3, R0 ;  /* 0x0000000302027210 */ /* 0x000fe20007ffe000 */
[----:B------:R-:W-:Y:S01]  /*23a0*/  IMAD.SHL.U32 R3, R12, 0x100, RZ ;  /* 0x000001000c037824 */ /* 0x000fe200078e00ff */
[----:B------:R-:W-:Y:S01]  /*23b0*/  LOP3.LUT R17, R20, 0xf, RZ, 0xc0, !PT ;  /* 0x0000000f14117812 */ /* 0x000fe200078ec0ff */
[-C--:B------:R-:W-:Y:S01]  /*23c0*/  IMAD R0, R24, R5.reuse, RZ ;  /* 0x0000000518007224 */ /* 0x080fe200078e02ff */
[----:B------:R-:W-:Y:S01]  /*23d0*/  ISETP.GE.AND P0, PT, R34, RZ, PT ;  /* 0x000000ff2200720c */ /* 0x000fe20003f06270 */
[----:B------:R-:W-:Y:S01]  /*23e0*/  IMAD R5, R26, R5, RZ ;  /* 0x000000051a057224 */ /* 0x000fe200078e02ff */
[----:B------:R-:W-:Y:S01]  /*23f0*/  ISETP.GE.U32.AND P6, PT, R18, 0x7fffffe0, PT ;  /* 0x7fffffe01200780c */ /* 0x000fe20003fc6070 */
[----:B------:R-:W-:Y:S01]  /*2400*/  IMAD R16, R16, 0x10, R17 ;  /* 0x0000001010107824 */ /* 0x000fe200078e0211 */
[----:B------:R-:W-:Y:S01]  /*2410*/  LOP3.LUT R3, R3, 0xf00, RZ, 0xe2, !PT ;  /* 0x00000f0003037812 */ /* 0x000fe200078ee2ff */
[----:B----4-:R-:W-:Y:S10]  /*2420*/  BRA.U UP0, `(.L_x_5) ;  /* 0x0000000100187547 */ /* 0x010ff4000b800000 */
[----:B------:R-:W-:Y:S01]  /*2430*/  ELECT P3, URZ, PT ;  /* 0x0000000000ff782f */ /* 0x000fe20003860000 */
[----:B------:R-:W-:Y:S01]  /*2440*/  IMAD.MOV.U32 R12, RZ, RZ, 0x1 ;  /* 0x00000001ff0c7424 */ /* 0x000fe200078e00ff */
[----:B------:R-:W-:Y:S01]  /*2450*/  UMOV UR5, 0x40 ;  /* 0x0000004000057882 */ /* 0x000fe20000000000 */
[----:B------:R-:W-:Y:S01]  /*2460*/  UVIRTCOUNT.DEALLOC.SMPOOL 0x80 ;  /* 0x000000800000784c */ /* 0x000fe20000000000 */
[----:B------:R-:W-:-:S09]  /*2470*/  ULEA UR5, UR4, UR5, 0x18 ;  /* 0x0000000504057291 */ /* 0x000fd2000f8ec0ff */
[----:B------:R2:W-:Y:S03]  /*2480*/  @P3 STS.U8 [UR5], R12 ;  /* 0x0000000cff003988 */ /* 0x0005e60008000005 */
.L_x_5:
[----:B------:R-:W-:Y:S01]  /*2490*/  USHF.L.U32 UR4, UR6, 0x15, URZ ;  /* 0x0000001506047899 */ /* 0x000fe200080006ff */
[C---:B------:R-:W-:Y:S01]  /*24a0*/  LEA R250, P3, R0.reuse, UR12, 0x1 ;  /* 0x0000000c00fa7c11 */ /* 0x040fe2000f8608ff */
[----:B------:R-:W-:Y:S01]  /*24b0*/  VOTEU.ALL UP1, P1 ;  /* 0x0000000000ff7886 */ /* 0x000fe20000820000 */
[----:B------:R-:W-:Y:S01]  /*24c0*/  UMOV UR5, 0x1 ;  /* 0x0000000100057882 */ /* 0x000fe20000000000 */
[----:B------:R-:W-:Y:S01]  /*24d0*/  ULOP3.LUT UR4, UR4, 0x600000, URZ, 0xc0, !UPT ;  /* 0x0060000004047892 */ /* 0x000fe2000f8ec0ff */
[----:B------:R-:W-:Y:S01]  /*24e0*/  LEA.HI.X.SX32 R251, R0, UR13, 0x1, P3 ;  /* 0x0000000d00fb7c11 */ /* 0x000fe200098f0eff */
[----:B------:R-:W-:Y:S01]  /*24f0*/  UIADD3 UR11, UPT, UPT, UR9, 0xc000, URZ ;  /* 0x0000c000090b7890 */ /* 0x000fe2000fffe0ff */
[C---:B------:R-:W-:Y:S01]  /*2500*/  LEA R246, P3, R5.reuse, UR12, 0x1 ;  /* 0x0000000c05f67c11 */ /* 0x040fe2000f8608ff */
[----:B------:R-:W-:Y:S01]  /*2510*/  UIADD3 UR10, UPT, UPT, UR8, UR4, URZ ;  /* 0x00000004080a7290 */ /* 0x000fe2000fffe0ff */
[----:B------:R-:W-:Y:S01]  /*2520*/  IMAD R2, R2, 0x1000, R3 ;  /* 0x0000100002027824 */ /* 0x000fe200078e0203 */
[----:B------:R-:W-:Y:S01]  /*2530*/  VOTEU.ALL UP2, P1 ;  /* 0x0000000000ff7886 */ /* 0x000fe20000840000 */
[----:B------:R-:W-:Y:S01]  /*2540*/  LEA.HI.X.SX32 R247, R5, UR13, 0x1, P3 ;  /* 0x0000000d05f77c11 */ /* 0x000fe200098f0eff */
[----:B------:R-:W-:Y:S01]  /*2550*/  VIADD R0, R4, 0xfffffff7 ;  /* 0xfffffff704007836 */ /* 0x000fe20000000000 */
[----:B------:R-:W-:-:S04]  /*2560*/  @!UP1 UIADD3 UR12, UPT, UPT, -UR5, 0x100000, URZ ;  /* 0x00100000050c9890 */ /* 0x000fc8000fffe1ff */
[----:B------:R-:W-:Y:S02]  /*2570*/  @!UP1 USHF.L.U32 UR13, UR12, 0xb, URZ ;  /* 0x0000000b0c0d9899 */ /* 0x000fe400080006ff */
[----:B------:R-:W-:Y:S01]  /*2580*/  @!UP1 USHF.L.U32 UR12, UR12, 0x1, URZ ;  /* 0x000000010c0c9899 */ /* 0x000fe200080006ff */
[----:B-1----:R-:W-:Y:S01]  /*2590*/  IMAD.SHL.U32 R120, R14, 0x8, RZ ;  /* 0x000000080e787824 */ /* 0x002fe200078e00ff */
[----:B------:R-:W-:Y:S02]  /*25a0*/  LOP3.LUT R3, R16, 0xff, RZ, 0xc0, !PT ;  /* 0x000000ff10037812 */ /* 0x000fe400078ec0ff */
[----:B------:R-:W-:Y:S01]  /*25b0*/  PRMT R55, RZ, 0x7610, R55 ;  /* 0x00007610ff377816 */ /* 0x000fe20000000037 */
[----:B------:R-:W-:Y:S01]  /*25c0*/  STTM.x64 tmem[UR10], RZ ;  /* 0x000000ff000079ed */ /* 0x000fe2000834000a */
[----:B------:R-:W-:Y:S01]  /*25d0*/  STTM.x64 tmem[UR10+0x40], RZ ;  /* 0x000040ff000079ed */ /* 0x000fe2000834000a */
[----:B------:R-:W-:Y:S01]  /*25e0*/  STTM.x64 tmem[UR10+0x80], RZ ;  /* 0x000080ff000079ed */ /* 0x000fe2000834000a */
[----:B------:R-:W-:Y:S01]  /*25f0*/  STTM.x64 tmem[UR10+0xc0], RZ ;  /* 0x0000c0ff000079ed */ /* 0x000fe2000834000a */
[----:B------:R-:W1:Y:S02]  /*2600*/  FENCE.VIEW.ASYNC.T ;  /* 0x00000000000073c6 */ /* 0x000e640000000200 */
[----:B-1----:R-:W-:Y:S01]  /*2610*/  BAR.SYNC.DEFER_BLOCKING 0x0 ;  /* 0x0000000000007b1d */ /* 0x002fe20000010000 */
[----:B------:R-:W-:Y:S01]  /*2620*/  IMAD.IADD R2, R2, 0x1, R3 ;  /* 0x0000000102027824 */ /* 0x000fe200078e0203 */
[----:B------:R-:W-:Y:S01]  /*2630*/  ISETP.GE.U32.AND P3, PT, R0, 0x7fffffd8, PT ;  /* 0x7fffffd80000780c */ /* 0x000fe20003f66070 */
[----:B------:R-:W-:Y:S01]  /*2640*/  IMAD.WIDE R118, R120, 0x2, R250 ;  /* 0x0000000278767825 */ /* 0x000fe200078e02fa */
[----:B------:R-:W-:-:S02]  /*2650*/  PRMT R5, RZ, 0x7610, R5 ;  /* 0x00007610ff057816 */ /* 0x000fc40000000005 */
[----:B------:R-:W-:Y:S01]  /*2660*/  LOP3.LUT R56, R2, 0xffff, RZ, 0xc0, !PT ;  /* 0x0000ffff02387812 */ /* 0x000fe200078ec0ff */
[----:B------:R-:W-:Y:S01]  /*2670*/  IMAD.WIDE R120, R120, 0x2, R246 ;  /* 0x0000000278787825 */ /* 0x000fe200078e02f6 */
[----:B------:R-:W-:Y:S01]  /*2680*/  PRMT R237, RZ, 0x7610, R237 ;  /* 0x00007610ffed7816 */ /* 0x000fe200000000ed */
[----:B------:R-:W-:Y:S01]  /*2690*/  STL.64 [R1+0x70], R250 ;  /* 0x000070fa01007387 */ /* 0x000fe20000100a00 */
[----:B------:R-:W-:Y:S01]  /*26a0*/  PRMT R235, RZ, 0x7610, R235 ;  /* 0x00007610ffeb7816 */ /* 0x000fe200000000eb */
[C---:B------:R-:W-:Y:S01]  /*26b0*/  IMAD.SHL.U32 R124, R14.reuse, 0x10, RZ ;  /* 0x000000100e7c7824 */ /* 0x040fe200078e00ff */
[--C-:B------:R-:W-:Y:S01]  /*26c0*/  SHF.R.U32.HI R0, RZ, 0xf, R56.reuse ;  /* 0x0000000fff007819 */ /* 0x100fe20000011638 */
[----:B------:R-:W-:Y:S01]  /*26d0*/  IMAD R128, R14, 0x18, RZ ;  /* 0x000000180e807824 */ /* 0x000fe200078e02ff */
[----:B------:R-:W-:Y:S02]  /*26e0*/  SHF.R.U32.HI R2, RZ, 0x7, R56 ;  /* 0x00000007ff027819 */ /* 0x000fe40000011638 */
[----:B------:R-:W-:-:S02]  /*26f0*/  PRMT R233, RZ, 0x7610, R233 ;  /* 0x00007610ffe97816 */ /* 0x000fc400000000e9 */
[----:B------:R-:W-:Y:S02]  /*2700*/  PRMT R231, RZ, 0x7610, R231 ;  /* 0x00007610ffe77816 */ /* 0x000fe400000000e7 */
[----:B------:R-:W-:Y:S02]  /*2710*/  PRMT R229, RZ, 0x7610, R229 ;  /* 0x00007610ffe57816 */ /* 0x000fe400000000e5 */
[----:B------:R-:W-:Y:S01]  /*2720*/  PRMT R227, RZ, 0x7610, R227 ;  /* 0x00007610ffe37816 */ /* 0x000fe200000000e3 */
[----:B------:R-:W-:Y:S01]  /*2730*/  IMAD R132, R14, 0x9, RZ ;  /* 0x000000090e847824 */ /* 0x000fe200078e02ff */
[----:B------:R-:W1:Y:S02]  /*2740*/  FENCE.VIEW.ASYNC.S ;  /* 0x00000000000073c6 */ /* 0x000e640000000000 */
[----:B-1----:R-:W1:Y:S02]  /*2750*/  @!UP2 SYNCS.EXCH.64 URZ, [UR11], UR12 ;  /* 0x0000000c0bffa5b2 */ /* 0x002e640008000100 */
[----:B-1----:R-:W-:Y:S01]  /*2760*/  BAR.SYNC.DEFER_BLOCKING 0x0 ;  /* 0x0000000000007b1d */ /* 0x002fe20000010000 */
[----:B------:R-:W-:-:S04]  /*2770*/  IMAD.WIDE R122, R124, 0x2, R250 ;  /* 0x000000027c7a7825 */ /* 0x000fc800078e02fa */
[----:B------:R-:W-:Y:S01]  /*2780*/  IMAD.WIDE R124, R124, 0x2, R246 ;  /* 0x000000027c7c7825 */ /* 0x000fe200078e02f6 */
[----:B------:R-:W-:Y:S01]  /*2790*/  PRMT R219, RZ, 0x7610, R219 ;  /* 0x00007610ffdb7816 */ /* 0x000fe200000000db */
[----:B------:R-:W1:Y:S01]  /*27a0*/  LDCU UR7, c[0x0][0x3b0] ;  /* 0x00007600ff0777ac */ /* 0x000e620008000800 */
[----:B------:R-:W-:Y:S01]  /*27b0*/  PRMT R225, RZ, 0x7610, R225 ;  /* 0x00007610ffe17816 */ /* 0x000fe200000000e1 */
[----:B------:R-:W-:-:S04]  /*27c0*/  IMAD.WIDE R126, R128, 0x2, R250 ;  /* 0x00000002807e7825 */ /* 0x000fc800078e02fa */
[C---:B------:R-:W-:Y:S01]  /*27d0*/  IMAD R136, R14.reuse, 0x11, RZ ;  /* 0x000000110e887824 */ /* 0x040fe200078e02ff */
[----:B------:R-:W-:Y:S02]  /*27e0*/  PRMT R223, RZ, 0x7610, R223 ;  /* 0x00007610ffdf7816 */ /* 0x000fe400000000df */
[----:B------:R-:W-:Y:S01]  /*27f0*/  PRMT R221, RZ, 0x7610, R221 ;  /* 0x00007610ffdd7816 */ /* 0x000fe200000000dd */
[C---:B------:R-:W-:Y:S01]  /*2800*/  IMAD R140, R14.reuse, 0x19, RZ ;  /* 0x000000190e8c7824 */ /* 0x040fe200078e02ff */
[----:B------:R-:W-:Y:S02]  /*2810*/  PRMT R3, RZ, 0x7610, R3 ;  /* 0x00007610ff037816 */ /* 0x000fe40000000003 */
[----:B------:R-:W-:Y:S01]  /*2820*/  PRMT R217, RZ, 0x7610, R217 ;  /* 0x00007610ffd97816 */ /* 0x000fe200000000d9 */
[----:B------:R-:W-:Y:S01]  /*2830*/  IMAD.WIDE R94, R14, 0x2, R250 ;  /* 0x000000020e5e7825 */ /* 0x000fe200078e02fa */
[----:B------:R-:W-:Y:S01]  /*2840*/  PRMT R215, RZ, 0x7610, R215 ;  /* 0x00007610ffd77816 */ /* 0x000fe200000000d7 */
[----:B------:R-:W-:Y:S04]  /*2850*/  STL.64 [R1+0x68], R246 ;  /* 0x000068f601007387 */ /* 0x000fe80000100a00 */
[----:B0-----:R-:W3:Y:S04]  /*2860*/  @!P6 LDG.E.U16 R55, desc[UR22][R250.64] ;  /* 0x00000016fa37e981 */ /* 0x001ee8000c1e1500 */
[----:B------:R-:W4:Y:S01]  /*2870*/  @!P6 LDG.E.U16 R5, desc[UR22][R246.64] ;  /* 0x00000016f605e981 */ /* 0x000f22000c1e1500 */
[----:B------:R-:W-:-:S03]  /*2880*/  LOP3.LUT P6, RZ, R0, 0x1, RZ, 0xc0, !PT ;  /* 0x0000000100ff7812 */ /* 0x000fc600078cc0ff */
[----:B------:R-:W5:Y:S04]  /*2890*/  @!P3 LDG.E.U16 R237, desc[UR22][R118.64] ;  /* 0x0000001676edb981 */ /* 0x000f68000c1e1500 */
[----:B--2---:R-:W2:Y:S01]  /*28a0*/  @!P3 LDG.E.U16 R235, desc[UR22][R120.64] ;  /* 0x0000001678ebb981 */ /* 0x004ea2000c1e1500 */
[----:B------:R-:W-:Y:S01]  /*28b0*/  LOP3.LUT P3, RZ, R2, 0x1, RZ, 0xc0, !PT ;  /* 0x0000000102ff7812 */ /* 0x000fe2000786c0ff */
[----:B------:R-:W-:Y:S01]  /*28c0*/  VIADD R0, R4, 0xfffffff6 ;  /* 0xfffffff604007836 */ /* 0x000fe20000000000 */
[----:B------:R-:W-:Y:S01]  /*28d0*/  SHF.R.U32.HI R2, RZ, 0xe, R56 ;  /* 0x0000000eff027819 */ /* 0x000fe20000011638 */
[----:B------:R-:W-:Y:S02]  /*28e0*/  IMAD.WIDE R128, R128, 0x2, R246 ;  /* 0x0000000280807825 */ /* 0x000fe400078e02f6 */
[----:B------:R-:W2:Y:S04]  /*28f0*/  @P6 LDG.E.U16 R233, desc[UR22][R122.64] ;  /* 0x000000167ae96981 */ /* 0x000ea8000c1e1500 */
[----:B------:R-:W2:Y:S01]  /*2900*/  @P6 LDG.E.U16 R231, desc[UR22][R124.64] ;  /* 0x000000167ce76981 */ /* 0x000ea2000c1e1500 */
[----:B------:R-:W-:-:S03]  /*2910*/  ISETP.GE.U32.AND P6, PT, R0, 0x7fffffd7, PT ;  /* 0x7fffffd70000780c */ /* 0x000fc60003fc6070 */
[----:B------:R-:W2:Y:S04]  /*2920*/  @P3 LDG.E.U16 R229, desc[UR22][R126.64] ;  /* 0x000000167ee53981 */ /* 0x000ea8000c1e1500 */
[----:B------:R-:W2:Y:S01]  /*2930*/  @P3 LDG.E.U16 R227, desc[UR22][R128.64] ;  /* 0x0000001680e33981 */ /* 0x000ea2000c1e1500 */
[----:B------:R-:W-:Y:S01]  /*2940*/  LOP3.LUT P3, RZ, R2, 0x1, RZ, 0xc0, !PT ;  /* 0x0000000102ff7812 */ /* 0x000fe2000786c0ff */
[----:B------:R-:W-:Y:S01]  /*2950*/  IMAD.WIDE R130, R132, 0x2, R250 ;  /* 0x0000000284827825 */ /* 0x000fe200078e02fa */
[----:B------:R-:W-:-:S03]  /*2960*/  SHF.R.U32.HI R2, RZ, 0x6, R56 ;  /* 0x00000006ff027819 */ /* 0x000fc60000011638 */
[----:B------:R-:W-:Y:S01]  /*2970*/  IMAD.WIDE R132, R132, 0x2, R246 ;  /* 0x0000000284847825 */ /* 0x000fe200078e02f6 */
[----:B------:R-:W2:Y:S03]  /*2980*/  @!P6 LDG.E.U16 R219, desc[UR22][R130.64] ;  /* 0x0000001682dbe981 */ /* 0x000ea6000c1e1500 */
[C---:B------:R-:W-:Y:S01]  /*2990*/  IMAD.WIDE R134, R136.reuse, 0x2, R250 ;  /* 0x0000000288867825 */ /* 0x040fe200078e02fa */
[----:B------:R-:W2:Y:S03]  /*29a0*/  @!P6 LDG.E.U16 R225, desc[UR22][R132.64] ;  /* 0x0000001684e1e981 */ /* 0x000ea6000c1e1500 */
[----:B------:R-:W-:Y:S01]  /*29b0*/  IMAD.WIDE R136, R136, 0x2, R246 ;  /* 0x0000000288887825 */ /* 0x000fe200078e02f6 */
[----:B------:R-:W-:Y:S01]  /*29c0*/  LOP3.LUT P6, RZ, R2, 0x1, RZ, 0xc0, !PT ;  /* 0x0000000102ff7812 */ /* 0x000fe200078cc0ff */
[----:B------:R-:W2:Y:S02]  /*29d0*/  @P3 LDG.E.U16 R223, desc[UR22][R134.64] ;  /* 0x0000001686df3981 */ /* 0x000ea4000c1e1500 */
[----:B------:R-:W-:-:S02]  /*29e0*/  VIADD R0, R4, 0xfffffffe ;  /* 0xfffffffe04007836 */ /* 0x000fc40000000000 */
[----:B------:R-:W2:Y:S03]  /*29f0*/  @P3 LDG.E.U16 R221, desc[UR22][R136.64] ;  /* 0x0000001688dd3981 */ /* 0x000ea6000c1e1500 */
[----:B------:R-:W-:Y:S01]  /*2a00*/  ISETP.GE.U32.AND P3, PT, R0, 0x7fffffdf, PT ;  /* 0x7fffffdf0000780c */ /* 0x000fe20003f66070 */
[----:B------:R-:W-:Y:S01]  /*2a10*/  IMAD.WIDE R138, R140, 0x2, R250 ;  /* 0x000000028c8a7825 */ /* 0x000fe200078e02fa */
[----:B------:R-:W-:-:S03]  /*2a20*/  PRMT R213, RZ, 0x7610, R213 ;  /* 0x00007610ffd57816 */ /* 0x000fc600000000d5 */
[--C-:B------:R-:W-:Y:S01]  /*2a30*/  IMAD.WIDE R140, R140, 0x2, R246.reuse ;  /* 0x000000028c8c7825 */ /* 0x100fe200078e02f6 */
[----:B------:R-:W2:Y:S03]  /*2a40*/  @P6 LDG.E.U16 R3, desc[UR22][R138.64] ;  /* 0x000000168a036981 */ /* 0x000ea6000c1e1500 */
[----:B------:R-:W-:Y:S01]  /*2a50*/  VIADD R0, R4, 0xfffffffd ;  /* 0xfffffffd04007836 */ /* 0x000fe20000000000 */
[----:B------:R-:W2:Y:S01]  /*2a60*/  @P6 LDG.E.U16 R217, desc[UR22][R140.64] ;  /* 0x000000168cd96981 */ /* 0x000ea2000c1e1500 */
[----:B------:R-:W-:-:S04]  /*2a70*/  IMAD.WIDE R92, R14, 0x2, R246 ;  /* 0x000000020e5c7825 */ /* 0x000fc800078e02f6 */
[----:B------:R-:W-:Y:S01]  /*2a80*/  VIADD R2, R4, 0xfffffff5 ;  /* 0xfffffff504027836 */ /* 0x000fe20000000000 */
[----:B------:R-:W-:Y:S01]  /*2a90*/  ISETP.GE.U32.AND P6, PT, R0, 0x7fffffde, PT ;  /* 0x7fffffde0000780c */ /* 0x000fe20003fc6070 */
[----:B------:R-:W2:Y:S01]  /*2aa0*/  @!P3 LDG.E.U16 R215, desc[UR22][R94.64] ;  /* 0x000000165ed7b981 */ /* 0x000ea2000c1e1500 */
[----:B------:R-:W-:-:S03]  /*2ab0*/  IMAD.SHL.U32 R0, R14, 0x2, RZ ;  /* 0x000000020e007824 */ /* 0x000fc600078e00ff */
[----:B------:R0:W2:Y:S01]  /*2ac0*/  @!P3 LDG.E.U16 R213, desc[UR22][R92.64] ;  /* 0x000000165cd5b981 */ /* 0x0000a2000c1e1500 */
[----:B------:R-:W-:Y:S01]  /*2ad0*/  ISETP.GE.U32.AND P3, PT, R2, 0x7fffffd6, PT ;  /* 0x7fffffd60200780c */ /* 0x000fe20003f66070 */
[----:B------:R-:W-:Y:S01]  /*2ae0*/  IMAD R144, R14, 0xa, RZ ;  /* 0x0000000a0e907824 */ /* 0x000fe200078e02ff */
[----:B------:R-:W-:Y:S01]  /*2af0*/  PRMT R40, RZ, 0x7610, R40 ;  /* 0x00007610ff287816 */ /* 0x000fe20000000028 */
[----:B------:R-:W-:Y:S01]  /*2b00*/  STL.64 [R1+0x60], R94 ;  /* 0x0000605e01007387 */ /* 0x000fe20000100a00 */
[----:B------:R-:W-:Y:S01]  /*2b10*/  PRMT R38, RZ, 0x7610, R38 ;  /* 0x00007610ff267816 */ /* 0x000fe20000000026 */
[----:B------:R-:W-:Y:S02]  /*2b20*/  IMAD.WIDE R16, R0, 0x2, R246 ;  /* 0x0000000200107825 */ /* 0x000fe400078e02f6 */
[----:B------:R0:W-:Y:S01]  /*2b30*/  STL.64 [R1+0x58], R92 ;  /* 0x0000585c01007387 */ /* 0x0001e20000100a00 */
[----:B------:R-:W-:Y:S01]  /*2b40*/  PRMT R36, RZ, 0x7610, R36 ;  /* 0x00007610ff247816 */ /* 0x000fe20000000024 */
[C---:B------:R-:W-:Y:S01]  /*2b50*/  IMAD.WIDE R142, R144.reuse, 0x2, R250 ;  /* 0x00000002908e7825 */ /* 0x040fe200078e02fa */
[----:B------:R-:W-:Y:S01]  /*2b60*/  PRMT R34, RZ, 0x7610, R34 ;  /* 0x00007610ff227816 */ /* 0x000fe20000000022 */
[----:B------:R-:W2:Y:S01]  /*2b70*/  @!P6 LDG.E.U16 R38, desc[UR22][R16.64] ;  /* 0x000000161026e981 */ /* 0x000ea2000c1e1500 */
[----:B------:R-:W-:Y:S01]  /*2b80*/  SHF.R.U32.HI R2, RZ, 0xd, R56 ;  /* 0x0000000dff027819 */ /* 0x000fe20000011638 */
[----:B------:R-:W-:-:S02]  /*2b90*/  IMAD.WIDE R144, R144, 0x2, R246 ;  /* 0x0000000290907825 */ /* 0x000fc400078e02f6 */
[----:B------:R-:W2:Y:S02]  /*2ba0*/  @!P3 LDG.E.U16 R36, desc[UR22][R142.64] ;  /* 0x000000168e24b981 */ /* 0x000ea4000c1e1500 */
[----:B0-----:R-:W-:Y:S01]  /*2bb0*/  IMAD.WIDE R92, R0, 0x2, R250 ;  /* 0x00000002005c7825 */ /* 0x001fe200078e02fa */
[----:B------:R-:W-:Y:S01]  /*2bc0*/  SHF.R.U32.HI R0, RZ, 0x5, R56 ;  /* 0x00000005ff007819 */ /* 0x000fe20000011638 */
[----:B------:R-:W2:Y:S04]  /*2bd0*/  @!P3 LDG.E.U16 R34, desc[UR22][R144.64] ;  /* 0x000000169022b981 */ /* 0x000ea8000c1e1500 */
[----:B------:R0:W2:Y:S01]  /*2be0*/  @!P6 LDG.E.U16 R40, desc[UR22][R92.64] ;  /* 0x000000165c28e981 */ /* 0x0000a2000c1e1500 */
[----:B------:R-:W-:Y:S01]  /*2bf0*/  LOP3.LUT P6, RZ, R2, 0x1, RZ, 0xc0, !PT ;  /* 0x0000000102ff7812 */ /* 0x000fe200078cc0ff */
[----:B------:R-:W-:Y:S01]  /*2c00*/  IMAD R148, R14, 0x12, RZ ;  /* 0x000000120e947824 */ /* 0x000fe200078e02ff */
[----:B------:R-:W-:Y:S01]  /*2c10*/  LOP3.LUT P3, RZ, R0, 0x1, RZ, 0xc0, !PT ;  /* 0x0000000100ff7812 */ /* 0x000fe2000786c0ff */
[----:B------:R-:W-:Y:S01]  /*2c20*/  IMAD R152, R14, 0x1a, RZ ;  /* 0x0000001a0e987824 */ /* 0x000fe200078e02ff */
[----:B------:R-:W-:Y:S01]  /*2c30*/  PRMT R2, RZ, 0x7610, R2 ;  /* 0x00007610ff027816 */ /* 0x000fe20000000002 */
[----:B------:R-:W-:Y:S01]  /*2c40*/  IMAD.WIDE R146, R148, 0x2, R250 ;  /* 0x0000000294927825 */ /* 0x000fe200078e02fa */
[----:B------:R-:W-:-:S03]  /*2c50*/  PRMT R32, RZ, 0x7610, R32 ;  /* 0x00007610ff207816 */ /* 0x000fc60000000020 */
[----:B------:R-:W-:Y:S01]  /*2c60*/  IMAD.WIDE R148, R148, 0x2, R246 ;  /* 0x0000000294947825 */ /* 0x000fe200078e02f6 */
[----:B------:R-:W-:Y:S02]  /*2c70*/  PRMT R30, RZ, 0x7610, R30 ;  /* 0x00007610ff1e7816 */ /* 0x000fe4000000001e */
[----:B------:R-:W-:Y:S01]  /*2c80*/  PRMT R28, RZ, 0x7610, R28 ;  /* 0x00007610ff1c7816 */ /* 0x000fe2000000001c */
[----:B------:R-:W-:Y:S01]  /*2c90*/  VIADD R0, R4, 0xfffffffc ;  /* 0xfffffffc04007836 */ /* 0x000fe20000000000 */
[----:B------:R-:W2:Y:S01]  /*2ca0*/  @P6 LDG.E.U16 R2, desc[UR22][R146.64] ;  /* 0x0000001692026981 */ /* 0x000ea2000c1e1500 */
[----:B------:R-:W-:-:S03]  /*2cb0*/  IMAD.WIDE R150, R152, 0x2, R250 ;  /* 0x0000000298967825 */ /* 0x000fc600078e02fa */
[----:B------:R-:W2:Y:S01]  /*2cc0*/  @P6 LDG.E.U16 R32, desc[UR22][R148.64] ;  /* 0x0000001694206981 */ /* 0x000ea2000c1e1500 */
[----:B------:R-:W-:Y:S01]  /*2cd0*/  IMAD.WIDE R152, R152, 0x2, R246 ;  /* 0x0000000298987825 */ /* 0x000fe200078e02f6 */
[----:B------:R-:W-:Y:S02]  /*2ce0*/  ISETP.GE.U32.AND P6, PT, R0, 0x7fffffdd, PT ;  /* 0x7fffffdd0000780c */ /* 0x000fe40003fc6070 */
[----:B------:R-:W2:Y:S01]  /*2cf0*/  @P3 LDG.E.U16 R30, desc[UR22][R150.64] ;  /* 0x00000016961e3981 */ /* 0x000ea2000c1e1500 */
[----:B------:R-:W-:-:S03]  /*2d00*/  VIADD R12, R4, 0xfffffff4 ;  /* 0xfffffff4040c7836 */ /* 0x000fc60000000000 */
[----:B------:R-:W2:Y:S01]  /*2d10*/  @P3 LDG.E.U16 R28, desc[UR22][R152.64] ;  /* 0x00000016981c3981 */ /* 0x000ea2000c1e1500 */
[----:B------:R-:W-:Y:S01]  /*2d20*/  IMAD R0, R14, 0x3, RZ ;  /* 0x000000030e007824 */ /* 0x000fe200078e02ff */
[----:B------:R-:W-:Y:S01]  /*2d30*/  ISETP.GE.U32.AND P3, PT, R12, 0x7fffffd5, PT ;  /* 0x7fffffd50c00780c */ /* 0x000fe20003f66070 */
[----:B------:R-:W-:Y:S01]  /*2d40*/  IMAD R156, R14, 0xb, RZ ;  /* 0x0000000b0e9c7824 */ /* 0x000fe200078e02ff */
[----:B------:R0:W-:Y:S01]  /*2d50*/  STL.64 [R1+0x50], R92 ;  /* 0x0000505c01007387 */ /* 0x0001e20000100a00 */
[----:B------:R-:W-:Y:S02]  /*2d60*/  PRMT R211, RZ, 0x7610, R211 ;  /* 0x00007610ffd37816 */ /* 0x000fe400000000d3 */
[----:B------:R-:W-:Y:S01]  /*2d70*/  PRMT R209, RZ, 0x7610, R209 ;  /* 0x00007610ffd17816 */ /* 0x000fe200000000d1 */
[----:B------:R1:W-:Y:S01]  /*2d80*/  STL.64 [R1+0x48], R16 ;  /* 0x0000481001007387 */ /* 0x0003e20000100a00 */
[----:B------:R-:W-:Y:S01]  /*2d90*/  PRMT R207, RZ, 0x7610, R207 ;  /* 0x00007610ffcf7816 */ /* 0x000fe200000000cf */
[----:B------:R-:W-:Y:S01]  /*2da0*/  IMAD.WIDE R154, R156, 0x2, R250 ;  /* 0x000000029c9a7825 */ /* 0x000fe200078e02fa */
[----:B------:R-:W-:-:S02]  /*2db0*/  PRMT R199, RZ, 0x7610, R199 ;  /* 0x00007610ffc77816 */ /* 0x000fc400000000c7 */
[----:B------:R-:W-:Y:S01]  /*2dc0*/  SHF.R.U32.HI R12, RZ, 0xc, R56 ;  /* 0x0000000cff0c7819 */ /* 0x000fe20000011638 */
[C---:B0-----:R-:W-:Y:S01]  /*2dd0*/  IMAD.WIDE R92, R0.reuse, 0x2, R250 ;  /* 0x00000002005c7825 */ /* 0x041fe200078e02fa */
[----:B------:R-:W2:Y:S03]  /*2de0*/  @!P3 LDG.E.U16 R207, desc[UR22][R154.64] ;  /* 0x000000169acfb981 */ /* 0x000ea6000c1e1500 */
[----:B-1----:R-:W-:Y:S01]  /*2df0*/  IMAD.WIDE R16, R0, 0x2, R246 ;  /* 0x0000000200107825 */ /* 0x002fe200078e02f6 */
[----:B------:R-:W-:Y:S01]  /*2e00*/  SHF.R.U32.HI R0, RZ, 0x4, R56 ;  /* 0x00000004ff007819 */ /* 0x000fe20000011638 */
[----:B------:R0:W2:Y:S02]  /*2e10*/  @!P6 LDG.E.U16 R211, desc[UR22][R92.64] ;  /* 0x000000165cd3e981 */ /* 0x0000a4000c1e1500 */
[----:B------:R-:W-:Y:S02]  /*2e20*/  IMAD.WIDE R156, R156, 0x2, R246 ;  /* 0x000000029c9c7825 */ /* 0x000fe400078e02f6 */
[----:B------:R1:W2:Y:S01]  /*2e30*/  @!P6 LDG.E.U16 R209, desc[UR22][R16.64] ;  /* 0x0000001610d1e981 */ /* 0x0002a2000c1e1500 */
[----:B------:R-:W-:Y:S01]  /*2e40*/  LOP3.LUT P6, RZ, R12, 0x1, RZ, 0xc0, !PT ;  /* 0x000000010cff7812 */ /* 0x000fe200078cc0ff */
[----:B------:R-:W-:-:S02]  /*2e50*/  IMAD R160, R14, 0x13, RZ ;  /* 0x000000130ea07824 */ /* 0x000fc400078e02ff */
[----:B------:R-:W2:Y:S01]  /*2e60*/  @!P3 LDG.E.U16 R199, desc[UR22][R156.64] ;  /* 0x000000169cc7b981 */ /* 0x000ea2000c1e1500 */
[----:B------:R-:W-:Y:S01]  /*2e70*/  LOP3.LUT P3, RZ, R0, 0x1, RZ, 0xc0, !PT ;  /* 0x0000000100ff7812 */ /* 0x000fe2000786c0ff */
[----:B------:R-:W-:Y:S01]  /*2e80*/  IMAD R164, R14, 0x1b, RZ ;  /* 0x0000001b0ea47824 */ /* 0x000fe200078e02ff */
[----:B------:R-:W-:Y:S01]  /*2e90*/  PRMT R47, RZ, 0x7610, R47 ;  /* 0x00007610ff2f7816 */ /* 0x000fe2000000002f */
[----:B------:R-:W-:Y:S01]  /*2ea0*/  IMAD.WIDE R158, R160, 0x2, R250 ;  /* 0x00000002a09e7825 */ /* 0x000fe200078e02fa */
[----:B------:R-:W-:-:S03]  /*2eb0*/  PRMT R53, RZ, 0x7610, R53 ;  /* 0x00007610ff357816 */ /* 0x000fc60000000035 */
[----:B------:R-:W-:Y:S01]  /*2ec0*/  IMAD.WIDE R160, R160, 0x2, R246 ;  /* 0x00000002a0a07825 */ /* 0x000fe200078e02f6 */
[----:B------:R-:W-:Y:S01]  /*2ed0*/  PRMT R51, RZ, 0x7610, R51 ;  /* 0x00007610ff337816 */ /* 0x000fe20000000033 */
[----:B------:R-:W2:Y:S01]  /*2ee0*/  @P6 LDG.E.U16 R47, desc[UR22][R158.64] ;  /* 0x000000169e2f6981 */ /* 0x000ea2000c1e1500 */
[----:B------:R-:W-:Y:S01]  /*2ef0*/  PRMT R49, RZ, 0x7610, R49 ;  /* 0x00007610ff317816 */ /* 0x000fe20000000031 */
[----:B------:R-:W-:Y:S02]  /*2f00*/  VIADD R0, R4, 0xfffffffb ;  /* 0xfffffffb04007836 */ /* 0x000fe40000000000 */
[C---:B------:R-:W-:Y:S01]  /*2f10*/  IMAD.WIDE R162, R164.reuse, 0x2, R250 ;  /* 0x00000002a4a27825 */ /* 0x040fe200078e02fa */
[----:B------:R-:W2:Y:S03]  /*2f20*/  @P6 LDG.E.U16 R53, desc[UR22][R160.64] ;  /* 0x00000016a0356981 */ /* 0x000ea6000c1e1500 */
[----:B------:R-:W-:Y:S01]  /*2f30*/  IMAD.WIDE R164, R164, 0x2, R246 ;  /* 0x00000002a4a47825 */ /* 0x000fe200078e02f6 */
[----:B------:R-:W-:Y:S01]  /*2f40*/  ISETP.GE.U32.AND P6, PT, R0, 0x7fffffdc, PT ;  /* 0x7fffffdc0000780c */ /* 0x000fe20003fc6070 */
[----:B------:R-:W2:Y:S02]  /*2f50*/  @P3 LDG.E.U16 R51, desc[UR22][R162.64] ;  /* 0x00000016a2333981 */ /* 0x000ea4000c1e1500 */
[----:B------:R-:W-:-:S02]  /*2f60*/  VIADD R12, R4, 0xfffffff3 ;  /* 0xfffffff3040c7836 */ /* 0x000fc40000000000 */
[----:B------:R-:W2:Y:S03]  /*2f70*/  @P3 LDG.E.U16 R49, desc[UR22][R164.64] ;  /* 0x00000016a4313981 */ /* 0x000ea6000c1e1500 */
[----:B------:R-:W-:Y:S01]  /*2f80*/  ISETP.GE.U32.AND P3, PT, R12, 0x7fffffd4, PT ;  /* 0x7fffffd40c00780c */ /* 0x000fe20003f66070 */
[----:B------:R-:W-:Y:S01]  /*2f90*/  IMAD.SHL.U32 R12, R14, 0x4, RZ ;  /* 0x000000040e0c7824 */ /* 0x000fe200078e00ff */
[----:B------:R0:W-:Y:S01]  /*2fa0*/  STL.64 [R1+0x40], R92 ;  /* 0x0000405c01007387 */ /* 0x0001e20000100a00 */
[----:B------:R-:W-:Y:S02]  /*2fb0*/  PRMT R26, RZ, 0x7610, R26 ;  /* 0x00007610ff1a7816 */ /* 0x000fe4000000001a */
[----:B------:R-:W-:Y:S01]  /*2fc0*/  PRMT R24, RZ, 0x7610, R24 ;  /* 0x00007610ff187816 */ /* 0x000fe20000000018 */
[----:B------:R-:W-:Y:S01]  /*2fd0*/  IMAD.WIDE R94, R12, 0x2, R250 ;  /* 0x000000020c5e7825 */ /* 0x000fe200078e02fa */
[----:B------:R1:W-:Y:S03]  /*2fe0*/  STL.64 [R1+0x38], R16 ;  /* 0x0000381001007387 */ /* 0x0003e60000100a00 */
[----:B------:R-:W-:Y:S01]  /*2ff0*/  IMAD R168, R14, 0xc, RZ ;  /* 0x0000000c0ea87824 */ /* 0x000fe200078e02ff */
[----:B------:R-:W-:Y:S01]  /*3000*/  PRMT R0, RZ, 0x7610, R0 ;  /* 0x00007610ff007816 */ /* 0x000fe20000000000 */
[----:B------:R1:W2:Y:S01]  /*3010*/  @!P6 LDG.E.U16 R26, desc[UR22][R94.64] ;  /* 0x000000165e1ae981 */ /* 0x0002a2000c1e1500 */
[----:B0-----:R-:W-:Y:S01]  /*3020*/  IMAD.WIDE R92, R12, 0x2, R246 ;  /* 0x000000020c5c7825 */ /* 0x001fe200078e02f6 */
[----:B------:R-:W-:-:S02]  /*3030*/  PRMT R22, RZ, 0x7610, R22 ;  /* 0x00007610ff167816 */ /* 0x000fc40000000016 */
[----:B-1----:R-:W-:Y:S01]  /*3040*/  SHF.R.U32.HI R16, RZ, 0xb, R56 ;  /* 0x0000000bff107819 */ /* 0x002fe20000011638 */
[----:B------:R-:W-:Y:S01]  /*3050*/  IMAD.WIDE R166, R168, 0x2, R250 ;  /* 0x00000002a8a67825 */ /* 0x000fe200078e02fa */
[----:B------:R0:W2:Y:S02]  /*3060*/  @!P6 LDG.E.U16 R24, desc[UR22][R92.64] ;  /* 0x000000165c18e981 */ /* 0x0000a4000c1e1500 */
[----:B------:R-:W-:Y:S01]  /*3070*/  LOP3.LUT P6, RZ, R16, 0x1, RZ, 0xc0, !PT ;  /* 0x0000000110ff7812 */ /* 0x000fe200078cc0ff */
[----:B------:R-:W-:Y:S01]  /*3080*/  IMAD.WIDE R168, R168, 0x2, R246 ;  /* 0x00000002a8a87825 */ /* 0x000fe200078e02f6 */
[----:B------:R-:W-:Y:S01]  /*3090*/  SHF.R.U32.HI R12, RZ, 0x3, R56 ;  /* 0x00000003ff0c7819 */ /* 0x000fe20000011638 */
[----:B------:R-:W2:Y:S02]  /*30a0*/  @!P3 LDG.E.U16 R0, desc[UR22][R166.64] ;  /* 0x00000016a600b981 */ /* 0x000ea4000c1e1500 */
[----:B------:R-:W-:Y:S02]  /*30b0*/  IMAD R172, R14, 0x14, RZ ;  /* 0x000000140eac7824 */ /* 0x000fe400078e02ff */
[----:B------:R-:W2:Y:S01]  /*30c0*/  @!P3 LDG.E.U16 R22, desc[UR22][R168.64] ;  /* 0x00000016a816b981 */ /* 0x000ea2000c1e1500 */
[----:B------:R-:W-:Y:S01]  /*30d0*/  LOP3.LUT P3, RZ, R12, 0x1, RZ, 0xc0, !PT ;  /* 0x000000010cff7812 */ /* 0x000fe2000786c0ff */
[----:B------:R-:W-:Y:S01]  /*30e0*/  IMAD.WIDE R170, R172, 0x2, R250 ;  /* 0x00000002acaa7825 */ /* 0x000fe200078e02fa */
[----:B------:R-:W-:-:S02]  /*30f0*/  PRMT R12, RZ, 0x7610, R12 ;  /* 0x00007610ff0c7816 */ /* 0x000fc4000000000c */
[----:B------:R-:W-:Y:S01]  /*3100*/  PRMT R20, RZ, 0x7610, R20 ;  /* 0x00007610ff147816 */ /* 0x000fe20000000014 */
[----:B------:R-:W-:-:S04]  /*3110*/  IMAD.WIDE R172, R172, 0x2, R246 ;  /* 0x00000002acac7825 */ /* 0x000fc800078e02f6 */
[----:B------:R-:W-:Y:S02]  /*3120*/  VIADD R17, R4, 0xfffffffa ;  /* 0xfffffffa04117836 */ /* 0x000fe40000000000 */
[----:B------:R-:W-:Y:S01]  /*3130*/  IMAD R176, R14, 0x1c, RZ ;  /* 0x0000001c0eb07824 */ /* 0x000fe200078e02ff */
[----:B------:R-:W-:Y:S01]  /*3140*/  PRMT R18, RZ, 0x7610, R18 ;  /* 0x00007610ff127816 */ /* 0x000fe20000000012 */
[----:B------:R-:W2:Y:S01]  /*3150*/  @P6 LDG.E.U16 R12, desc[UR22][R170.64] ;  /* 0x00000016aa0c6981 */ /* 0x000ea2000c1e1500 */
[----:B------:R-:W-:Y:S01]  /*3160*/  PRMT R16, RZ, 0x7610, R16 ;  /* 0x00007610ff107816 */ /* 0x000fe20000000010 */
[C---:B------:R-:W-:Y:S02]  /*3170*/  IMAD.WIDE R174, R176.reuse, 0x2, R250 ;  /* 0x00000002b0ae7825 */ /* 0x040fe400078e02fa */
[----:B------:R-:W2:Y:S01]  /*3180*/  @P6 LDG.E.U16 R20, desc[UR22][R172.64] ;  /* 0x00000016ac146981 */ /* 0x000ea2000c1e1500 */
[----:B------:R-:W-:Y:S01]  /*3190*/  ISETP.GE.U32.AND P6, PT, R17, 0x7fffffdb, PT ;  /* 0x7fffffdb1100780c */ /* 0x000fe20003fc6070 */
[----:B------:R-:W-:-:S02]  /*31a0*/  IMAD.WIDE R176, R176, 0x2, R246 ;  /* 0x00000002b0b07825 */ /* 0x000fc400078e02f6 */
[----:B------:R-:W2:Y:S02]  /*31b0*/  @P3 LDG.E.U16 R18, desc[UR22][R174.64] ;  /* 0x00000016ae123981 */ /* 0x000ea4000c1e1500 */
[----:B------:R-:W-:Y:S02]  /*31c0*/  VIADD R19, R4, 0xfffffff2 ;  /* 0xfffffff204137836 */ /* 0x000fe40000000000 */
[C---:B------:R-:W-:Y:S01]  /*31d0*/  IMAD R17, R14.reuse, 0x5, RZ ;  /* 0x000000050e117824 */ /* 0x040fe200078e02ff */
[----:B------:R-:W2:Y:S01]  /*31e0*/  @P3 LDG.E.U16 R16, desc[UR22][R176.64] ;  /* 0x00000016b0103981 */ /* 0x000ea2000c1e1500 */
[----:B------:R-:W-:Y:S02]  /*31f0*/  PRMT R45, RZ, 0x7610, R45 ;  /* 0x00007610ff2d7816 */ /* 0x000fe4000000002d */
[----:B------:R-:W-:Y:S01]  /*3200*/  ISETP.GE.U32.AND P3, PT, R19, 0x7fffffd3, PT ;  /* 0x7fffffd31300780c */ /* 0x000fe20003f66070 */
[----:B------:R1:W-:Y:S01]  /*3210*/  STL.64 [R1+0x30], R94 ;  /* 0x0000305e01007387 */ /* 0x0003e20000100a00 */
[----:B------:R-:W-:Y:S01]  /*3220*/  PRMT R43, RZ, 0x7610, R43 ;  /* 0x00007610ff2b7816 */ /* 0x000fe2000000002b */
[----:B------:R-:W-:-:S02]  /*3230*/  IMAD R180, R14, 0xd, RZ ;  /* 0x0000000d0eb47824 */ /* 0x000fc400078e02ff */
[----:B------:R0:W-:Y:S01]  /*3240*/  STL.64 [R1+0x28], R92 ;  /* 0x0000285c01007387 */ /* 0x0001e20000100a00 */
[----:B------:R-:W-:Y:S01]  /*3250*/  SHF.R.U32.HI R19, RZ, 0xa, R56 ;  /* 0x0000000aff137819 */ /* 0x000fe20000011638 */
[----:B------:R-:W-:Y:S01]  /*3260*/  IMAD.WIDE R178, R180, 0x2, R250 ;  /* 0x00000002b4b27825 */ /* 0x000fe200078e02fa */
[----:B------:R-:W-:-:S03]  /*3270*/  PRMT R41, RZ, 0x7610, R41 ;  /* 0x00007610ff297816 */ /* 0x000fc60000000029 */
[C---:B-1----:R-:W-:Y:S01]  /*3280*/  IMAD.WIDE R94, R17.reuse, 0x2, R250 ;  /* 0x00000002115e7825 */ /* 0x042fe200078e02fa */
[----:B------:R-:W-:Y:S02]  /*3290*/  PRMT R39, RZ, 0x7610, R39 ;  /* 0x00007610ff277816 */ /* 0x000fe40000000027 */
[----:B------:R-:W2:Y:S01]  /*32a0*/  @!P3 LDG.E.U16 R41, desc[UR22][R178.64] ;  /* 0x00000016b229b981 */ /* 0x000ea2000c1e1500 */
[----:B0-----:R-:W-:-:S03]  /*32b0*/  IMAD.WIDE R92, R17, 0x2, R246 ;  /* 0x00000002115c7825 */ /* 0x001fc600078e02f6 */
[----:B------:R0:W2:Y:S01]  /*32c0*/  @!P6 LDG.E.U16 R45, desc[UR22][R94.64] ;  /* 0x000000165e2de981 */ /* 0x0000a2000c1e1500 */
[----:B------:R-:W-:-:S03]  /*32d0*/  IMAD.WIDE R180, R180, 0x2, R246 ;  /* 0x00000002b4b47825 */ /* 0x000fc600078e02f6 */
[----:B------:R1:W2:Y:S01]  /*32e0*/  @!P6 LDG.E.U16 R43, desc[UR22][R92.64] ;  /* 0x000000165c2be981 */ /* 0x0002a2000c1e1500 */
[----:B------:R-:W-:Y:S01]  /*32f0*/  LOP3.LUT P6, RZ, R19, 0x1, RZ, 0xc0, !PT ;  /* 0x0000000113ff7812 */ /* 0x000fe200078cc0ff */
[----:B------:R-:W-:Y:S01]  /*3300*/  IMAD R184, R14, 0x15, RZ ;  /* 0x000000150eb87824 */ /* 0x000fe200078e02ff */
[----:B------:R-:W-:Y:S01]  /*3310*/  SHF.R.U32.HI R17, RZ, 0x2, R56 ;  /* 0x00000002ff117819 */ /* 0x000fe20000011638 */
[----:B------:R-:W2:Y:S01]  /*3320*/  @!P3 LDG.E.U16 R39, desc[UR22][R180.64] ;  /* 0x00000016b427b981 */ /* 0x000ea2000c1e1500 */
[----:B------:R-:W-:Y:S01]  /*3330*/  PRMT R19, RZ, 0x7610, R19 ;  /* 0x00007610ff137816 */ /* 0x000fe20000000013 */
[C---:B------:R-:W-:Y:S01]  /*3340*/  IMAD.WIDE R182, R184.reuse, 0x2, R250 ;  /* 0x00000002b8b67825 */ /* 0x040fe200078e02fa */
[----:B------:R-:W-:Y:S02]  /*3350*/  LOP3.LUT P3, RZ, R17, 0x1, RZ, 0xc0, !PT ;  /* 0x0000000111ff7812 */ /* 0x000fe4000786c0ff */
[----:B------:R-:W-:Y:S01]  /*3360*/  PRMT R17, RZ, 0x7610, R17 ;  /* 0x00007610ff117816 */ /* 0x000fe20000000011 */
[----:B------:R-:W-:-:S04]  /*3370*/  IMAD.WIDE R184, R184, 0x2, R246 ;  /* 0x00000002b8b87825 */ /* 0x000fc800078e02f6 */
[----:B------:R-:W-:Y:S01]  /*3380*/  VIADD R25, R4, 0xfffffff9 ;  /* 0xfffffff904197836 */ /* 0x000fe20000000000 */
[----:B------:R-:W2:Y:S01]  /*3390*/  @P6 LDG.E.U16 R17, desc[UR22][R182.64] ;  /* 0x00000016b6116981 */ /* 0x000ea2000c1e1500 */
[----:B------:R-:W-:-:S03]  /*33a0*/  IMAD R188, R14, 0x1d, RZ ;  /* 0x0000001d0ebc7824 */ /* 0x000fc600078e02ff */
[----:B------:R-:W2:Y:S01]  /*33b0*/  @P6 LDG.E.U16 R19, desc[UR22][R184.64] ;  /* 0x00000016b8136981 */ /* 0x000ea2000c1e1500 */
[----:B------:R-:W-:Y:S01]  /*33c0*/  ISETP.GE.U32.AND P6, PT, R25, 0x7fffffda, PT ;  /* 0x7fffffda1900780c */ /* 0x000fe20003fc6070 */
[----:B------:R-:W-:Y:S01]  /*33d0*/  IMAD R33, R14, 0x6, RZ ;  /* 0x000000060e217824 */ /* 0x000fe200078e02ff */
[----:B------:R-:W-:Y:S01]  /*33e0*/  PRMT R21, RZ, 0x7610, R21 ;  /* 0x00007610ff157816 */ /* 0x000fe20000000015 */
[C---:B------:R-:W-:Y:S01]  /*33f0*/  IMAD.WIDE R186, R188.reuse, 0x2, R250 ;  /* 0x00000002bcba7825 */ /* 0x040fe200078e02fa */
[----:B------:R-:W-:Y:S01]  /*3400*/  PRMT R23, RZ, 0x7610, R23 ;  /* 0x00007610ff177816 */ /* 0x000fe20000000017 */
[----:B------:R0:W-:Y:S01]  /*3410*/  STL.64 [R1+0x20], R94 ;  /* 0x0000205e01007387 */ /* 0x0001e20000100a00 */
[----:B------:R-:W-:Y:S01]  /*3420*/  PRMT R25, RZ, 0x7610, R25 ;  /* 0x00007610ff197816 */ /* 0x000fe20000000019 */
[----:B------:R-:W-:Y:S02]  /*3430*/  IMAD.WIDE R188, R188, 0x2, R246 ;  /* 0x00000002bcbc7825 */ /* 0x000fe400078e02f6 */
[----:B------:R-:W2:Y:S04]  /*3440*/  @P3 LDG.E.U16 R21, desc[UR22][R186.64] ;  /* 0x00000016ba153981 */ /* 0x000ea8000c1e1500 */
[----:B------:R-:W2:Y:S01]  /*3450*/  @P3 LDG.E.U16 R23, desc[UR22][R188.64] ;  /* 0x00000016bc173981 */ /* 0x000ea2000c1e1500 */
[----:B0-----:R-:W-:-:S05]  /*3460*/  IMAD.WIDE R94, R33, 0x2, R250 ;  /* 0x00000002215e7825 */ /* 0x001fca00078e02fa */
[----:B------:R-:W2:Y:S01]  /*3470*/  @!P6 LDG.E.U16 R25, desc[UR22][R94.64] ;  /* 0x000000165e19e981 */ /* 0x000ea2000c1e1500 */
[----:B------:R-:W-:-:S03]  /*3480*/  VIADD R27, R4, 0xfffffff1 ;  /* 0xfffffff1041b7836 */ /* 0x000fc60000000000 */
[----:B------:R1:W-:Y:S02]  /*3490*/  STL.64 [R1+0x18], R92 ;  /* 0x0000185c01007387 */ /* 0x0003e40000100a00 */
[----:B------:R-:W-:Y:S02]  /*34a0*/  ISETP.GE.U32.AND P3, PT, R27, 0x7fffffd2, PT ;  /* 0x7fffffd21b00780c */ /* 0x000fe40003f66070 */
[----:B------:R-:W-:Y:S01]  /*34b0*/  PRMT R27, RZ, 0x7610, R27 ;  /* 0x00007610ff1b7816 */ /* 0x000fe2000000001b */
[----:B------:R-:W-:Y:S01]  /*34c0*/  IMAD R192, R14, 0xe, RZ ;  /* 0x0000000e0ec07824 */ /* 0x000fe200078e02ff */
[----:B------:R-:W-:Y:S01]  /*34d0*/  SHF.R.U32.HI R35, RZ, 0x9, R56 ;  /* 0x00000009ff237819 */ /* 0x000fe20000011638 */
[----:B-1----:R-:W-:Y:S01]  /*34e0*/  IMAD.WIDE R92, R33, 0x2, R246 ;  /* 0x00000002215c7825 */ /* 0x002fe200078e02f6 */
[----:B------:R-:W-:Y:S02]  /*34f0*/  PRMT R29, RZ, 0x7610, R29 ;  /* 0x00007610ff1d7816 */ /* 0x000fe4000000001d */
[----:B------:R-:W-:Y:S01]  /*3500*/  PRMT R31, RZ, 0x7610, R31 ;  /* 0x00007610ff1f7816 */ /* 0x000fe2000000001f */
[----:B------:R-:W-:Y:S01]  /*3510*/  IMAD.WIDE R190, R192, 0x2, R250 ;  /* 0x00000002c0be7825 */ /* 0x000fe200078e02fa */
[----:B------:R0:W2:Y:S01]  /*3520*/  @!P6 LDG.E.U16 R27, desc[UR22][R92.64] ;  /* 0x000000165c1be981 */ /* 0x0000a2000c1e1500 */
[----:B------:R-:W-:-:S02]  /*3530*/  LOP3.LUT P6, RZ, R35, 0x1, RZ, 0xc0, !PT ;  /* 0x0000000123ff7812 */ /* 0x000fc400078cc0ff */
[----:B------:R-:W-:Y:S01]  /*3540*/  IMAD.WIDE R192, R192, 0x2, R246 ;  /* 0x00000002c0c07825 */ /* 0x000fe200078e02f6 */
[----:B------:R-:W-:Y:S01]  /*3550*/  SHF.R.U32.HI R33, RZ, 0x1, R56 ;  /* 0x00000001ff217819 */ /* 0x000fe20000011638 */
[----:B------:R-:W2:Y:S02]  /*3560*/  @!P3 LDG.E.U16 R29, desc[UR22][R190.64] ;  /* 0x00000016be1db981 */ /* 0x000ea4000c1e1500 */
[----:B------:R-:W-:Y:S02]  /*3570*/  IMAD R200, R14, 0x16, RZ ;  /* 0x000000160ec87824 */ /* 0x000fe400078e02ff */
[----:B------:R-:W-:Y:S01]  /*3580*/  @!P4 IMAD.MOV R70, RZ, RZ, -R70 ;  /* 0x000000ffff46c224 */ /* 0x000fe200078e0a46 */
[----:B------:R-:W2:Y:S01]  /*3590*/  @!P3 LDG.E.U16 R31, desc[UR22][R192.64] ;  /* 0x00000016c01fb981 */ /* 0x000ea2000c1e1500 */
[----:B------:R-:W-:Y:S01]  /*35a0*/  IMAD.MOV.U32 R83, RZ, RZ, R67 ;  /* 0x000000ffff537224 */ /* 0x000fe200078e0043 */
[----:B------:R-:W-:Y:S01]  /*35b0*/  ISETP.GE.AND P4, PT, R89, RZ, PT ;  /* 0x000000ff5900720c */ /* 0x000fe20003f86270 */
[----:B------:R-:W-:Y:S01]  /*35c0*/  IMAD.WIDE R194, R200, 0x2, R250 ;  /* 0x00000002c8c27825 */ /* 0x000fe200078e02fa */
[----:B------:R-:W-:-:S02]  /*35d0*/  LOP3.LUT P3, RZ, R33, 0x1, RZ, 0xc0, !PT ;  /* 0x0000000121ff7812 */ /* 0x000fc4000786c0ff */
[----:B------:R-:W-:Y:S01]  /*35e0*/  PRMT R33, RZ, 0x7610, R33 ;  /* 0x00007610ff217816 */ /* 0x000fe20000000021 */
[----:B------:R-:W-:Y:S01]  /*35f0*/  IMAD.WIDE R200, R200, 0x2, R246 ;  /* 0x00000002c8c87825 */ /* 0x000fe200078e02f6 */
[----:B------:R-:W-:-:S03]  /*3600*/  PRMT R35, RZ, 0x7610, R35 ;  /* 0x00007610ff237816 */ /* 0x000fc60000000023 */
[----:B------:R-:W-:Y:S01]  /*3610*/  @!P5 IMAD.MOV R83, RZ, RZ, -R83 ;  /* 0x000000ffff53d224 */ /* 0x000fe200078e0a53 */
[----:B------:R-:W-:Y:S01]  /*3620*/  ISETP.GE.AND P5, PT, R90, RZ, PT ;  /* 0x000000ff5a00720c */ /* 0x000fe20003fa6270 */
[----:B------:R-:W2:Y:S01]  /*3630*/  @P6 LDG.E.U16 R33, desc[UR22][R194.64] ;  /* 0x00000016c2216981 */ /* 0x000ea2000c1e1500 */
[----:B------:R-:W-:Y:S01]  /*3640*/  @!P0 IMAD.MOV R68, RZ, RZ, -R68 ;  /* 0x000000ffff448224 */ /* 0x000fe200078e0a44 */
[----:B------:R-:W-:Y:S02]  /*3650*/  ISETP.GE.AND P0, PT, R87, RZ, PT ;  /* 0x000000ff5700720c */ /* 0x000fe40003f06270 */
[----:B------:R-:W2:Y:S01]  /*3660*/  @P6 LDG.E.U16 R35, desc[UR22][R200.64] ;  /* 0x00000016c8236981 */ /* 0x000ea2000c1e1500 */
[----:B------:R-:W-:Y:S01]  /*3670*/  ISETP.GE.AND P6, PT, R85, RZ, PT ;  /* 0x000000ff5500720c */ /* 0x000fe20003fc6270 */
[----:B------:R-:W-:Y:S01]  /*3680*/  @!P4 IMAD.MOV R63, RZ, RZ, -R63 ;  /* 0x000000ffff3fc224 */ /* 0x000fe200078e0a3f */
[----:B------:R-:W-:Y:S01]  /*3690*/  ISETP.GE.AND P4, PT, R86, RZ, PT ;  /* 0x000000ff5600720c */ /* 0x000fe20003f86270 */
[----:B------:R-:W-:-:S04]  /*36a0*/  IMAD.MOV.U32 R97, RZ, RZ, R10 ;  /* 0x000000ffff617224 */ /* 0x000fc800078e000a */
[----:B------:R-:W-:Y:S01]  /*36b0*/  @!P5 IMAD.MOV R58, RZ, RZ, -R58 ;  /* 0x000000ffff3ad224 */ /* 0x000fe200078e0a3a */
[----:B------:R-:W-:Y:S02]  /*36c0*/  ISETP.GE.AND P5, PT, R81, RZ, PT ;  /* 0x000000ff5100720c */ /* 0x000fe40003fa6270 */
[----:B------:R-:W-:Y:S01]  /*36d0*/  @!P0 IMAD.MOV R97, RZ, RZ, -R97 ;  /* 0x000000ffff618224 */ /* 0x000fe200078e0a61 */
[----:B------:R-:W-:Y:S02]  /*36e0*/  ISETP.GE.AND P0, PT, R80, RZ, PT ;  /* 0x000000ff5000720c */ /* 0x000fe40003f06270 */
[----:B------:R-:W-:Y:S01]  /*36f0*/  @!P6 IMAD.MOV R59, RZ, RZ, -R59 ;  /* 0x000000ffff3be224 */ /* 0x000fe200078e0a3b */
[----:B------:R-:W-:Y:S01]  /*3700*/  ISETP.GE.AND P6, PT, R88, RZ, PT ;  /* 0x000000ff5800720c */ /* 0x000fe20003fc6270 */
[----:B------:R-:W-:Y:S01]  /*3710*/  @!P4 IMAD.MOV R52, RZ, RZ, -R52 ;  /* 0x000000ffff34c224 */ /* 0x000fe200078e0a34 */
[----:B------:R-:W-:-:S05]  /*3720*/  ISETP.GE.AND P4, PT, R82, RZ, PT ;  /* 0x000000ff5200720c */ /* 0x000fca0003f86270 */
[----:B------:R-:W-:Y:S01]  /*3730*/  @!P5 IMAD.MOV R60, RZ, RZ, -R60 ;  /* 0x000000ffff3cd224 */ /* 0x000fe200078e0a3c */
[----:B------:R-:W-:Y:S01]  /*3740*/  ISETP.GE.AND P5, PT, R9, RZ, PT ;  /* 0x000000ff0900720c */ /* 0x000fe20003fa6270 */
[----:B------:R-:W-:Y:S01]  /*3750*/  IMAD.SHL.U32 R9, R8, 0x2, RZ ;  /* 0x0000000208097824 */ /* 0x000fe200078e00ff */
[----:B------:R-:W-:Y:S01]  /*3760*/  SHF.R.S32.HI R67, RZ, 0x6, R8 ;  /* 0x00000006ff437819 */ /* 0x000fe20000011408 */
[----:B------:R-:W-:Y:S01]  /*3770*/  @!P0 IMAD.MOV R54, RZ, RZ, -R54 ;  /* 0x000000ffff368224 */ /* 0x000fe200078e0a36 */
[----:B------:R-:W-:Y:S01]  /*3780*/  ISETP.GE.AND P0, PT, R84, RZ, PT ;  /* 0x000000ff5400720c */ /* 0x000fe20003f06270 */
[----:B------:R-:W-:Y:S01]  /*3790*/  @!P6 IMAD.MOV R61, RZ, RZ, -R61 ;  /* 0x000000ffff3de224 */ /* 0x000fe200078e0a3d */
[----:B------:R-:W-:Y:S01]  /*37a0*/  ISETP.GE.AND P6, PT, R64, RZ, PT ;  /* 0x000000ff4000720c */ /* 0x000fe20003fc6270 */
[----:B------:R-:W-:Y:S01]  /*37b0*/  IMAD.MOV.U32 R80, RZ, RZ, R62 ;  /* 0x000000ffff507224 */ /* 0x000fe200078e003e */
[----:B------:R-:W-:Y:S02]  /*37c0*/  LOP3.LUT R10, R8, 0x40, RZ, 0xc0, !PT ;  /* 0x00000040080a7812 */ /* 0x000fe400078ec0ff */
[----:B------:R-:W-:Y:S01]  /*37d0*/  LOP3.LUT R9, R9, 0x7e, RZ, 0xc0, !PT ;  /* 0x0000007e09097812 */ /* 0x000fe200078ec0ff */
[----:B------:R-:W-:Y:S01]  /*37e0*/  IMAD.MOV.U32 R82, RZ, RZ, R65 ;  /* 0x000000ffff527224 */ /* 0x000fe200078e0041 */
[----:B------:R-:W-:Y:S01]  /*37f0*/  SGXT R62, R67, 0x1 ;  /* 0x00000001433e781a */ /* 0x000fe20000000200 */
[----:B------:R-:W-:Y:S01]  /*3800*/  @!P4 IMAD.MOV R80, RZ, RZ, -R80 ;  /* 0x000000ffff50c224 */ /* 0x000fe200078e0a50 */
[----:B------:R-:W-:-:S02]  /*3810*/  ISETP.NE.AND P4, PT, R7, RZ, PT ;  /* 0x000000ff0700720c */ /* 0x000fc40003f85270 */
[----:B------:R-:W-:Y:S01]  /*3820*/  LOP3.LUT R65, RZ, R7, RZ, 0x33, !PT ;  /* 0x00000007ff417212 */ /* 0x000fe200078e33ff */
[----:B------:R-:W-:Y:S01]  /*3830*/  IMAD R10, R10, 0x40, R9 ;  /* 0x000000400a0a7824 */ /* 0x000fe200078e0209 */
[----:B------:R-:W-:Y:S01]  /*3840*/  LOP3.LUT R9, R9, 0x90, R62, 0x78, !PT ;  /* 0x0000009009097812 */ /* 0x000fe200078e783e */
[----:B------:R-:W-:Y:S01]  /*3850*/  IMAD.MOV.U32 R64, RZ, RZ, R48 ;  /* 0x000000ffff407224 */ /* 0x000fe200078e0030 */
[----:B------:R-:W-:Y:S01]  /*3860*/  LOP3.LUT R8, R8, 0x1f, RZ, 0xc0, !PT ;  /* 0x0000001f08087812 */ /* 0x000fe200078ec0ff */
[----:B------:R-:W-:Y:S01]  /*3870*/  IMAD.MOV.U32 R62, RZ, RZ, R57 ;  /* 0x000000ffff3e7224 */ /* 0x000fe200078e0039 */
[C---:B------:R-:W-:Y:S01]  /*3880*/  SEL R84, R65.reuse, R13, !P4 ;  /* 0x0000000d41547207 */ /* 0x040fe20006000000 */
[----:B------:R-:W-:Y:S01]  /*3890*/  VIADD R13, R4, 0xfffffff8 ;  /* 0xfffffff8040d7836 */ /* 0x000fe20000000000 */
[----:B------:R-:W-:Y:S01]  /*38a0*/  SEL R71, R65, R71, !P4 ;  /* 0x0000004741477207 */ /* 0x000fe20006000000 */
[----:B------:R-:W-:Y:S02]  /*38b0*/  IMAD R204, R14, 0x1e, RZ ;  /* 0x0000001e0ecc7824 */ /* 0x000fe400078e02ff */
[----:B------:R-:W-:-:S02]  /*38c0*/  @!P5 IMAD.MOV R82, RZ, RZ, -R82 ;  /* 0x000000ffff52d224 */ /* 0x000fc400078e0a52 */
[----:B------:R-:W-:Y:S02]  /*38d0*/  VIADD R7, R4, 0x1f ;  /* 0x0000001f04077836 */ /* 0x000fe40000000000 */
[----:B------:R-:W-:Y:S02]  /*38e0*/  @!P0 IMAD.MOV R64, RZ, RZ, -R64 ;  /* 0x000000ffff408224 */ /* 0x000fe400078e0a40 */
[----:B------:R-:W-:Y:S01]  /*38f0*/  @!P6 IMAD.MOV R62, RZ, RZ, -R62 ;  /* 0x000000ffff3ee224 */ /* 0x000fe200078e0a3e */
[----:B------:R-:W-:Y:S01]  /*3900*/  ISETP.GE.U32.AND P5, PT, R13, 0x7fffffd9, PT ;  /* 0x7fffffd90d00780c */ /* 0x000fe20003fa6070 */
[----:B------:R-:W-:Y:S01]  /*3910*/  IMAD R81, R8, R15, RZ ;  /* 0x0000000f08517224 */ /* 0x000fe200078e02ff */
[----:B------:R-:W-:Y:S01]  /*3920*/  STL.64 [R1+0x10], R94 ;  /* 0x0000105e01007387 */ /* 0x000fe20000100a00 */
[----:B------:R-:W-:Y:S01]  /*3930*/  PRMT R37, RZ, 0x7610, R37 ;  /* 0x00007610ff257816 */ /* 0x000fe20000000025 */
[C---:B------:R-:W-:Y:S01]  /*3940*/  IMAD.WIDE R202, R204.reuse, 0x2, R250 ;  /* 0x00000002ccca7825 */ /* 0x040fe200078e02fa */
[C---:B------:R-:W-:Y:S01]  /*3950*/  SEL R57, R65.reuse, R75, !P4 ;  /* 0x0000004b41397207 */ /* 0x040fe20006000000 */
[----:B------:R0:W-:Y:S01]  /*3960*/  STL.64 [R1+0x8], R92 ;  /* 0x0000085c01007387 */ /* 0x0001e20000100a00 */
[----:B------:R-:W-:Y:S01]  /*3970*/  PRMT R13, RZ, 0x7610, R13 ;  /* 0x00007610ff0d7816 */ /* 0x000fe2000000000d */
[----:B------:R-:W-:Y:S01]  /*3980*/  IMAD.WIDE R204, R204, 0x2, R246 ;  /* 0x00000002cccc7825 */ /* 0x000fe200078e02f6 */
[C---:B------:R-:W-:Y:S01]  /*3990*/  SEL R85, R65.reuse, R42, !P4 ;  /* 0x0000002a41557207 */ /* 0x040fe20006000000 */
[----:B------:R-:W2:Y:S01]  /*39a0*/  @P3 LDG.E.U16 R37, desc[UR22][R202.64] ;  /* 0x00000016ca253981 */ /* 0x000ea2000c1e1500 */
[----:B------:R-:W-:-:S02]  /*39b0*/  SEL R86, R65, R44, !P4 ;  /* 0x0000002c41567207 */ /* 0x000fc40006000000 */
[C---:B------:R-:W-:Y:S01]  /*39c0*/  SEL R88, R65.reuse, R46, !P4 ;  /* 0x0000002e41587207 */ /* 0x040fe20006000000 */
[----:B------:R-:W2:Y:S01]  /*39d0*/  @P3 LDG.E.U16 R13, desc[UR22][R204.64] ;  /* 0x00000016cc0d3981 */ /* 0x000ea2000c1e1500 */
[C---:B------:R-:W-:Y:S02]  /*39e0*/  SEL R89, R65.reuse, R50, !P4 ;  /* 0x0000003241597207 */ /* 0x040fe40006000000 */
[C---:B------:R-:W-:Y:S02]  /*39f0*/  SEL R67, R65.reuse, R6, !P4 ;  /* 0x0000000641437207 */ /* 0x040fe40006000000 */
[C---:B------:R-:W-:Y:S02]  /*3a00*/  SEL R75, R65.reuse, R79, !P4 ;  /* 0x0000004f414b7207 */ /* 0x040fe40006000000 */
[----:B------:R-:W-:Y:S01]  /*3a10*/  SEL R101, R65, R59, !P4 ;  /* 0x0000003b41657207 */ /* 0x000fe20006000000 */
[----:B------:R-:W-:Y:S01]  /*3a20*/  IMAD R59, R71, UR7, RZ ;  /* 0x00000007473b7c24 */ /* 0x000fe2000f8e02ff */
[----:B------:R-:W-:-:S02]  /*3a30*/  SEL R66, R65, R66, !P4 ;  /* 0x0000004241427207 */ /* 0x000fc40006000000 */
[C---:B------:R-:W-:Y:S02]  /*3a40*/  SEL R90, R65.reuse, R69, !P4 ;  /* 0x00000045415a7207 */ /* 0x040fe40006000000 */
[C---:B------:R-:W-:Y:S02]  /*3a50*/  SEL R72, R65.reuse, R72, !P4 ;  /* 0x0000004841487207 */ /* 0x040fe40006000000 */
[C---:B0-----:R-:W-:Y:S02]  /*3a60*/  SEL R92, R65.reuse, R73, !P4 ;  /* 0x00000049415c7207 */ /* 0x041fe40006000000 */
[C---:B------:R-:W-:Y:S02]  /*3a70*/  SEL R74, R65.reuse, R74, !P4 ;  /* 0x0000004a414a7207 */ /* 0x040fe40006000000 */
[C---:B------:R-:W-:Y:S02]  /*3a80*/  SEL R76, R65.reuse, R76, !P4 ;  /* 0x0000004c414c7207 */ /* 0x040fe40006000000 */
[----:B------:R-:W-:-:S02]  /*3a90*/  SEL R77, R65, R77, !P4 ;  /* 0x0000004d414d7207 */ /* 0x000fc40006000000 */
[C---:B------:R-:W-:Y:S02]  /*3aa0*/  SEL R78, R65.reuse, R78, !P4 ;  /* 0x0000004e414e7207 */ /* 0x040fe40006000000 */
[C---:B------:R-:W-:Y:S02]  /*3ab0*/  SEL R79, R65.reuse, R70, !P4 ;  /* 0x00000046414f7207 */ /* 0x040fe40006000000 */
[C---:B------:R-:W-:Y:S02]  /*3ac0*/  SEL R83, R65.reuse, R83, !P4 ;  /* 0x0000005341537207 */ /* 0x040fe40006000000 */
[C---:B------:R-:W-:Y:S02]  /*3ad0*/  SEL R87, R65.reuse, R68, !P4 ;  /* 0x0000004441577207 */ /* 0x040fe40006000000 */
[C---:B------:R-:W-:Y:S02]  /*3ae0*/  SEL R91, R65.reuse, R63, !P4 ;  /* 0x0000003f415b7207 */ /* 0x040fe40006000000 */
[C---:B------:R-:W-:Y:S01]  /*3af0*/  SEL R95, R65.reuse, R58, !P4 ;  /* 0x0000003a415f7207 */ /* 0x040fe20006000000 */
[----:B------:R-:W-:Y:S01]  /*3b00*/  VIADD R58, R4, 0xfffffff0 ;  /* 0xfffffff0043a7836 */ /* 0x000fe20000000000 */
[----:B------:R-:W-:-:S02]  /*3b10*/  SEL R97, R65, R97, !P4 ;  /* 0x0000006141617207 */ /* 0x000fc40006000000 */
[C---:B------:R-:W-:Y:S02]  /*3b20*/  SEL R52, R65.reuse, R52, !P4 ;  /* 0x0000003441347207 */ /* 0x040fe40006000000 */
[C---:B------:R-:W-:Y:S02]  /*3b30*/  SEL R50, R65.reuse, R60, !P4 ;  /* 0x0000003c41327207 */ /* 0x040fe40006000000 */
[C---:B------:R-:W-:Y:S02]  /*3b40*/  SEL R48, R65.reuse, R54, !P4 ;  /* 0x0000003641307207 */ /* 0x040fe40006000000 */
[C---:B------:R-:W-:Y:S02]  /*3b50*/  SEL R46, R65.reuse, R61, !P4 ;  /* 0x0000003d412e7207 */ /* 0x040fe40006000000 */
[C---:B------:R-:W-:Y:S02]  /*3b60*/  SEL R44, R65.reuse, R80, !P4 ;  /* 0x00000050412c7207 */ /* 0x040fe40006000000 */
[----:B------:R-:W-:-:S02]  /*3b70*/  SEL R42, R65, R82, !P4 ;  /* 0x00000052412a7207 */ /* 0x000fc40006000000 */
[C---:B------:R-:W-:Y:S02]  /*3b80*/  SEL R99, R65.reuse, R62, !P4 ;  /* 0x0000003e41637207 */ /* 0x040fe40006000000 */
[----:B------:R-:W-:Y:S02]  /*3b90*/  SEL R6, R65, R64, !P4 ;  /* 0x0000004041067207 */ /* 0x000fe40006000000 */
[----:B------:R-:W-:Y:S01]  /*3ba0*/  ISETP.GT.AND P0, PT, R7, 0x1f, PT ;  /* 0x0000001f0700780c */ /* 0x000fe20003f04270 */
[----:B------:R-:W-:Y:S01]  /*3bb0*/  IMAD R61, R84, UR7, RZ ;  /* 0x00000007543d7c24 */ /* 0x000fe2000f8e02ff */
[----:B------:R-:W-:Y:S01]  /*3bc0*/  LEA R54, P4, R81, UR14, 0x1 ;  /* 0x0000000e51367c11 */ /* 0x000fe2000f8808ff */
[----:B------:R-:W-:Y:S01]  /*3bd0*/  IMAD R63, R85, UR7, RZ ;  /* 0x00000007553f7c24 */ /* 0x000fe2000f8e02ff */
[----:B------:R-:W-:Y:S02]  /*3be0*/  ISETP.LT.AND P0, PT, R8, R4, P0 ;  /* 0x000000040800720c */ /* 0x000fe40000701270 */
[----:B------:R-:W-:-:S02]  /*3bf0*/  SHF.R.U32.HI R96, RZ, 0x8, R56 ;  /* 0x00000008ff607819 */ /* 0x000fc40000011638 */
[----:B------:R-:W-:Y:S02]  /*3c00*/  LEA.HI.X.SX32 R4, R81, UR15, 0x1, P4 ;  /* 0x0000000f51047c11 */ /* 0x000fe4000a0f0eff */
[-C--:B------:R-:W-:Y:S01]  /*3c10*/  LEA R56, P3, R59, R54.reuse, 0x1 ;  /* 0x000000363b387211 */ /* 0x080fe200078608ff */
[----:B------:R-:W-:Y:S01]  /*3c20*/  IMAD R65, R86, UR7, RZ ;  /* 0x0000000756417c24 */ /* 0x000fe2000f8e02ff */
[----:B------:R-:W-:Y:S01]  /*3c30*/  ISETP.GE.U32.AND P6, PT, R58, 0x7fffffd1, PT ;  /* 0x7fffffd13a00780c */ /* 0x000fe20003fc6070 */
[----:B------:R-:W-:Y:S01]  /*3c40*/  IMAD R93, R57, UR7, RZ ;  /* 0x00000007395d7c24 */ /* 0x000fe2000f8e02ff */
[----:B------:R-:W-:Y:S01]  /*3c50*/  LEA R58, P4, R61, R54, 0x1 ;  /* 0x000000363d3a7211 */ /* 0x000fe200078808ff */
[----:B------:R-:W-:Y:S01]  /*3c60*/  IMAD R69, R88, UR7, RZ ;  /* 0x0000000758457c24 */ /* 0x000fe2000f8e02ff */
[----:B------:R-:W-:Y:S02]  /*3c70*/  LEA.HI.X.SX32 R57, R59, R4, 0x1, P3 ;  /* 0x000000043b397211 */ /* 0x000fe400018f0eff */
[----:B------:R-:W-:Y:S01]  /*3c80*/  LEA R60, P3, R63, R54, 0x1 ;  /* 0x000000363f3c7211 */ /* 0x000fe200078608ff */
[----:B------:R-:W-:Y:S01]  /*3c90*/  IMAD R71, R89, UR7, RZ ;  /* 0x0000000759477c24 */ /* 0x000fe2000f8e02ff */
[----:B------:R-:W-:-:S02]  /*3ca0*/  LEA.HI.X.SX32 R59, R61, R4, 0x1, P4 ;  /* 0x000000043d3b7211 */ /* 0x000fc400020f0eff */
[----:B------:R-:W-:Y:S01]  /*3cb0*/  LEA R62, P4, R65, R54, 0x1 ;  /* 0x00000036413e7211 */ /* 0x000fe200078808ff */
[----:B------:R-:W-:Y:S01]  /*3cc0*/  IMAD R73, R66, UR7, RZ ;  /* 0x0000000742497c24 */ /* 0x000fe2000f8e02ff */
[----:B------:R-:W-:Y:S02]  /*3cd0*/  LEA.HI.X.SX32 R61, R63, R4, 0x1, P3 ;  /* 0x000000043f3d7211 */ /* 0x000fe400018f0eff */
[----:B------:R-:W-:Y:S01]  /*3ce0*/  LEA R64, P3, R69, R54, 0x1 ;  /* 0x0000003645407211 */ /* 0x000fe200078608ff */
[----:B------:R-:W-:Y:S01]  /*3cf0*/  IMAD R81, R90, UR7, RZ ;  /* 0x000000075a517c24 */ /* 0x000fe2000f8e02ff */
[----:B------:R-:W-:Y:S02]  /*3d00*/  LEA.HI.X.SX32 R63, R65, R4, 0x1, P4 ;  /* 0x00000004413f7211 */ /* 0x000fe400020f0eff */
[----:B------:R-:W-:Y:S01]  /*3d10*/  LEA R66, P4, R71, R54, 0x1 ;  /* 0x0000003647427211 */ /* 0x000fe200078808ff */
[----:B------:R-:W-:Y:S01]  /*3d20*/  IMAD R85, R72, UR7, RZ ;  /* 0x0000000748557c24 */ /* 0x000fe2000f8e02ff */
[----:B------:R-:W-:Y:S01]  /*3d30*/  LEA.HI.X.SX32 R65, R69, R4, 0x1, P3 ;  /* 0x0000000445417211 */ /* 0x000fe200018f0eff */
[----:B------:R-:W-:Y:S01]  /*3d40*/  IMAD R109, R67, UR7, RZ ;  /* 0x00000007436d7c24 */ /* 0x000fe2000f8e02ff */
[----:B------:R-:W-:Y:S01]  /*3d50*/  LEA R68, P3, R73, R54, 0x1 ;  /* 0x0000003649447211 */ /* 0x000fe200078608ff */
[----:B------:R-:W-:Y:S01]  /*3d60*/  IMAD R89, R92, UR7, RZ ;  /* 0x000000075c597c24 */ /* 0x000fe2000f8e02ff */
[----:B------:R-:W-:-:S02]  /*3d70*/  LEA.HI.X.SX32 R67, R71, R4, 0x1, P4 ;  /* 0x0000000447437211 */ /* 0x000fc400020f0eff */
[----:B------:R-:W-:Y:S02]  /*3d80*/  LEA R70, P4, R81, R54, 0x1 ;  /* 0x0000003651467211 */ /* 0x000fe400078808ff */
[----:B------:R-:W-:Y:S01]  /*3d90*/  LEA.HI.X.SX32 R69, R73, R4, 0x1, P3 ;  /* 0x0000000449457211 */ /* 0x000fe200018f0eff */
[----:B------:R-:W-:Y:S01]  /*3da0*/  IMAD R103, R74, UR7, RZ ;  /* 0x000000074a677c24 */ /* 0x000fe2000f8e02ff */
[----:B------:R-:W-:Y:S02]  /*3db0*/  LEA R72, P3, R85, R54, 0x1 ;  /* 0x0000003655487211 */ /* 0x000fe400078608ff */
[----:B------:R-:W-:Y:S02]  /*3dc0*/  LEA.HI.X.SX32 R71, R81, R4, 0x1, P4 ;  /* 0x0000000451477211 */ /* 0x000fe400020f0eff */
[----:B------:R-:W-:Y:S01]  /*3dd0*/  LEA R74, P4, R89, R54, 0x1 ;  /* 0x00000036594a7211 */ /* 0x000fe200078808ff */
[----:B------:R-:W-:Y:S01]  /*3de0*/  IMAD R105, R76, UR7, RZ ;  /* 0x000000074c697c24 */ /* 0x000fe2000f8e02ff */
[----:B------:R-:W-:Y:S01]  /*3df0*/  LEA.HI.X.SX32 R73, R85, R4, 0x1, P3 ;  /* 0x0000000455497211 */ /* 0x000fe200018f0eff */
[----:B------:R-:W-:Y:S01]  /*3e00*/  IMAD R113, R75, UR7, RZ ;  /* 0x000000074b717c24 */ /* 0x000fe2000f8e02ff */
[----:B------:R-:W-:Y:S01]  /*3e10*/  LEA R76, P3, R93, R54, 0x1 ;  /* 0x000000365d4c7211 */ /* 0x000fe200078608ff */
[----:B------:R-:W-:Y:S01]  /*3e20*/  IMAD R111, R78, UR7, RZ ;  /* 0x000000074e6f7c24 */ /* 0x000fe2000f8e02ff */
[----:B------:R-:W-:Y:S01]  /*3e30*/  LEA.HI.X.SX32 R75, R89, R4, 0x1, P4 ;  /* 0x00000004594b7211 */ /* 0x000fe200020f0eff */
[----:B------:R-:W-:Y:S01]  /*3e40*/  IMAD R107, R77, UR7, RZ ;  /* 0x000000074d6b7c24 */ /* 0x000fe2000f8e02ff */
[----:B------:R-:W-:-:S02]  /*3e50*/  LEA R78, P4, R103, R54, 0x1 ;  /* 0x00000036674e7211 */ /* 0x000fc400078808ff */
[----:B------:R-:W-:Y:S01]  /*3e60*/  LEA.HI.X.SX32 R77, R93, R4, 0x1, P3 ;  /* 0x000000045d4d7211 */ /* 0x000fe200018f0eff */
[----:B------:R-:W-:Y:S01]  /*3e70*/  IMAD R93, R79, UR7, RZ ;  /* 0x000000074f5d7c24 */ /* 0x000fe2000f8e02ff */
[----:B------:R-:W-:Y:S02]  /*3e80*/  LEA R80, P3, R105, R54, 0x1 ;  /* 0x0000003669507211 */ /* 0x000fe400078608ff */
[----:B------:R-:W-:Y:S02]  /*3e90*/  LEA.HI.X.SX32 R79, R103, R4, 0x1, P4 ;  /* 0x00000004674f7211 */ /* 0x000fe400020f0eff */
[----:B------:R-:W-:Y:S01]  /*3ea0*/  LEA R82, P4, R107, R54, 0x1 ;  /* 0x000000366b527211 */ /* 0x000fe200078808ff */
[----:B------:R-:W-:Y:S01]  /*3eb0*/  IMAD R103, R83, UR7, RZ ;  /* 0x0000000753677c24 */ /* 0x000fe2000f8e02ff */
[----:B------:R-:W-:Y:S02]  /*3ec0*/  LEA.HI.X.SX32 R81, R105, R4, 0x1, P3 ;  /* 0x0000000469517211 */ /* 0x000fe400018f0eff */
[----:B------:R-:W-:-:S02]  /*3ed0*/  LEA R84, P3, R109, R54, 0x1 ;  /* 0x000000366d547211 */ /* 0x000fc400078608ff */
[----:B------:R-:W-:Y:S02]  /*3ee0*/  LEA.HI.X.SX32 R83, R107, R4, 0x1, P4 ;  /* 0x000000046b537211 */ /* 0x000fe400020f0eff */
[----:B------:R-:W-:Y:S01]  /*3ef0*/  LEA R86, P4, R111, R54, 0x1 ;  /* 0x000000366f567211 */ /* 0x000fe200078808ff */
[----:B------:R-:W-:Y:S01]  /*3f00*/  IMAD R105, R87, UR7, RZ ;  /* 0x0000000757697c24 */ /* 0x000fe2000f8e02ff */
[----:B------:R-:W-:Y:S02]  /*3f10*/  LEA.HI.X.SX32 R85, R109, R4, 0x1, P3 ;  /* 0x000000046d557211 */ /* 0x000fe400018f0eff */
[----:B------:R-:W-:Y:S02]  /*3f20*/  LEA R88, P3, R113, R54, 0x1 ;  /* 0x0000003671587211 */ /* 0x000fe400078608ff */
[----:B------:R-:W-:Y:S02]  /*3f30*/  LEA.HI.X.SX32 R87, R111, R4, 0x1, P4 ;  /* 0x000000046f577211 */ /* 0x000fe400020f0eff */
[----:B------:R-:W-:Y:S01]  /*3f40*/  LEA R90, P4, R93, R54, 0x1 ;  /* 0x000000365d5a7211 */ /* 0x000fe200078808ff */
[----:B------:R-:W-:Y:S01]  /*3f50*/  IMAD R107, R91, UR7, RZ ;  /* 0x000000075b6b7c24 */ /* 0x000fe2000f8e02ff */
[----:B------:R-:W-:-:S02]  /*3f60*/  LEA.HI.X.SX32 R89, R113, R4, 0x1, P3 ;  /* 0x0000000471597211 */ /* 0x000fc400018f0eff */
[----:B------:R-:W-:Y:S02]  /*3f70*/  LEA R92, P3, R103, R54, 0x1 ;  /* 0x00000036675c7211 */ /* 0x000fe400078608ff */
[----:B------:R-:W-:Y:S02]  /*3f80*/  LEA.HI.X.SX32 R91, R93, R4, 0x1, P4 ;  /* 0x000000045d5b7211 */ /* 0x000fe400020f0eff */
[----:B------:R-:W-:Y:S02]  /*3f90*/  LEA R94, P4, R105, R54, 0x1 ;  /* 0x00000036695e7211 */ /* 0x000fe400078808ff */
[-C--:B------:R-:W-:Y:S01]  /*3fa0*/  LEA.HI.X.SX32 R93, R103, R4.reuse, 0x1, P3 ;  /* 0x00000004675d7211 */ /* 0x080fe200018f0eff */
[----:B------:R-:W-:Y:S01]  /*3fb0*/  IMAD R103, R95, UR7, RZ ;  /* 0x000000075f677c24 */ /* 0x000fe2000f8e02ff */
[----:B------:R-:W-:Y:S02]  /*3fc0*/  LOP3.LUT P3, RZ, R96, 0x1, RZ, 0xc0, !PT ;  /* 0x0000000160ff7812 */ /* 0x000fe4000786c0ff */
[----:B------:R-:W-:-:S02]  /*3fd0*/  LEA.HI.X.SX32 R95, R105, R4, 0x1, P4 ;  /* 0x00000004695f7211 */ /* 0x000fc400020f0eff */
[----:B------:R-:W-:Y:S01]  /*3fe0*/  LEA R96, P4, R107, R54, 0x1 ;  /* 0x000000366b607211 */ /* 0x000fe200078808ff */
[----:B------:R-:W-:-:S03]  /*3ff0*/  IMAD R105, R97, UR7, RZ ;  /* 0x0000000761697c24 */ /* 0x000fc6000f8e02ff */
[----:B------:R-:W-:Y:S02]  /*4000*/  LEA.HI.X.SX32 R97, R107, R4, 0x1, P4 ;  /* 0x000000046b617211 */ /* 0x000fe400020f0eff */
[----:B------:R-:W-:Y:S01]  /*4010*/  LEA R98, P4, R103, R54, 0x1 ;  /* 0x0000003667627211 */ /* 0x000fe200078808ff */
[----:B------:R-:W-:-:S03]  /*4020*/  IMAD R107, R99, UR7, RZ ;  /* 0x00000007636b7c24 */ /* 0x000fc6000f8e02ff */
[----:B------:R-:W-:Y:S02]  /*4030*/  LEA.HI.X.SX32 R99, R103, R4, 0x1, P4 ;  /* 0x0000000467637211 */ /* 0x000fe400020f0eff */
[----:B------:R-:W-:Y:S01]  /*4040*/  LEA R100, P4, R105, R54, 0x1 ;  /* 0x0000003669647211 */ /* 0x000fe200078808ff */
[----:B------:R-:W-:Y:S01]  /*4050*/  IMAD R109, R101, UR7, RZ ;  /* 0x00000007656d7c24 */ /* 0x000fe2000f8e02ff */
[----:B------:R-:W-:-:S04]  /*4060*/  @!UP1 UIADD3 UR4, UPT, UPT, -UR5, 0x100000, URZ ;  /* 0x0010000005049890 */ /* 0x000fc8000fffe1ff */
[----:B------:R-:W-:Y:S02]  /*4070*/  @!UP1 USHF.L.U32 UR5, UR4, 0xb, URZ ;  /* 0x0000000b04059899 */ /* 0x000fe400080006ff */
[----:B------:R-:W-:Y:S01]  /*4080*/  @!UP1 USHF.L.U32 UR4, UR4, 0x1, URZ ;  /* 0x0000000104049899 */ /* 0x000fe200080006ff */
[----:B------:R-:W-:Y:S02]  /*4090*/  LEA.HI.X.SX32 R101, R105, R4, 0x1, P4 ;  /* 0x0000000469657211 */ /* 0x000fe400020f0eff */
[----:B------:R-:W-:Y:S01]  /*40a0*/  LEA R102, P4, R107, R54, 0x1 ;  /* 0x000000366b667211 */ /* 0x000fe200078808ff */
[----:B------:R-:W-:-:S03]  /*40b0*/  IMAD R111, R52, UR7, RZ ;  /* 0x00000007346f7c24 */ /* 0x000fc6000f8e02ff */
[----:B------:R-:W-:Y:S02]  /*40c0*/  LEA.HI.X.SX32 R103, R107, R4, 0x1, P4 ;  /* 0x000000046b677211 */ /* 0x000fe400020f0eff */
[C---:B------:R-:W-:Y:S01]  /*40d0*/  LEA R104, P4, R109.reuse, R54, 0x1 ;  /* 0x000000366d687211 */ /* 0x040fe200078808ff */
[----:B------:R-:W-:Y:S01]  /*40e0*/  VOTEU.ALL UP1, P1 ;  /* 0x0000000000ff7886 */ /* 0x000fe20000820000 */
[----:B------:R-:W-:Y:S02]  /*40f0*/  IMAD R113, R50, UR7, RZ ;  /* 0x0000000732717c24 */ /* 0x000fe4000f8e02ff */
[----:B------:R-:W-:Y:S02]  /*4100*/  LEA.HI.X.SX32 R105, R109, R4, 0x1, P4 ;  /* 0x000000046d697211 */ /* 0x000fe400020f0eff */
[C---:B------:R-:W-:Y:S01]  /*4110*/  LEA R106, P4, R111.reuse, R54, 0x1 ;  /* 0x000000366f6a7211 */ /* 0x040fe200078808ff */
[----:B------:R0:W1:Y:S01]  /*4120*/  @!UP1 SYNCS.EXCH.64 URZ, [UR9+0xc008], UR4 ;  /* 0x00c0080409ff95b2 */ /* 0x0000620008000100 */
[----:B---3--:R3:W-:Y:S02]  /*4130*/  STS.U16 [R10+UR9], R55 ;  /* 0x000000370a007988 */ /* 0x0087e40008000409 */
[----:B------:R-:W-:-:S02]  /*4140*/  LEA.HI.X.SX32 R107, R111, R4, 0x1, P4 ;  /* 0x000000046f6b7211 */ /* 0x000fc400020f0eff */
[C---:B------:R-:W-:Y:S01]  /*4150*/  LEA R108, P4, R113.reuse, R54, 0x1 ;  /* 0x00000036716c7211 */ /* 0x040fe200078808ff */
[----:B------:R-:W-:Y:S02]  /*4160*/  IMAD R115, R46, UR7, RZ ;  /* 0x000000072e737c24 */ /* 0x000fe4000f8e02ff */
[----:B---3--:R-:W-:Y:S01]  /*4170*/  IMAD R55, R48, UR7, RZ ;  /* 0x0000000730377c24 */ /* 0x008fe2000f8e02ff */
[----:B------:R-:W-:-:S04]  /*4180*/  LEA.HI.X.SX32 R109, R113, R4, 0x1, P4 ;  /* 0x00000004716d7211 */ /* 0x000fc800020f0eff */
[----:B------:R-:W-:Y:S01]  /*4190*/  LEA R110, P4, R55, R54, 0x1 ;  /* 0x00000036376e7211 */ /* 0x000fe200078808ff */
[----:B------:R-:W-:-:S03]  /*41a0*/  IMAD R117, R44, UR7, RZ ;  /* 0x000000072c757c24 */ /* 0x000fc6000f8e02ff */
[----:B------:R-:W-:Y:S02]  /*41b0*/  LEA.HI.X.SX32 R111, R55, R4, 0x1, P4 ;  /* 0x00000004376f7211 */ /* 0x000fe400020f0eff */
[----:B------:R-:W-:Y:S01]  /*41c0*/  LEA R112, P4, R115, R54, 0x1 ;  /* 0x0000003673707211 */ /* 0x000fe200078808ff */
[----:B------:R-:W-:-:S03]  /*41d0*/  IMAD R55, R42, UR7, RZ ;  /* 0x000000072a377c24 */ /* 0x000fc6000f8e02ff */
[----:B------:R-:W-:Y:S02]  /*41e0*/  LEA.HI.X.SX32 R113, R115, R4, 0x1, P4 ;  /* 0x0000000473717211 */ /* 0x000fe400020f0eff */
[----:B------:R-:W-:Y:S01]  /*41f0*/  LEA R114, P4, R117, R54, 0x1 ;  /* 0x0000003675727211 */ /* 0x000fe200078808ff */
[----:B------:R-:W-:-:S03]  /*4200*/  IMAD R239, R6, UR7, RZ ;  /* 0x0000000706ef7c24 */ /* 0x000fc6000f8e02ff */
[----:B------:R-:W-:Y:S02]  /*4210*/  LEA.HI.X.SX32 R115, R117, R4, 0x1, P4 ;  /* 0x0000000475737211 */ /* 0x000fe400020f0eff */
[C---:B------:R-:W-:Y:S02]  /*4220*/  LEA R116, P4, R55.reuse, R54, 0x1 ;  /* 0x0000003637747211 */ /* 0x040fe400078808ff */
[C---:B------:R-:W-:Y:S02]  /*4230*/  LOP3.LUT R6, R10.reuse, 0x10, RZ, 0x3c, !PT ;  /* 0x000000100a067812 */ /* 0x040fe400078e3cff */
[----:B------:R-:W-:Y:S02]  /*4240*/  LEA.HI.X.SX32 R117, R55, R4, 0x1, P4 ;  /* 0x0000000437757211 */ /* 0x000fe400020f0eff */
[C---:B------:R-:W-:Y:S01]  /*4250*/  LEA R54, P4, R239.reuse, R54, 0x1 ;  /* 0x00000036ef367211 */ /* 0x040fe200078808ff */
[----:B----4-:R3:W-:Y:S03]  /*4260*/  STS.U16 [R10+UR9+0x2000], R5 ;  /* 0x002000050a007988 */ /* 0x0107e60008000409 */
[----:B------:R-:W-:Y:S01]  /*4270*/  LEA.HI.X.SX32 R55, R239, R4, 0x1, P4 ;  /* 0x00000004ef377211 */ /* 0x000fe200020f0eff */
[----:B-----5:R-:W-:Y:S01]  /*4280*/  STS.U16 [R10+UR9+0x400], R237 ;  /* 0x000400ed0a007988 */ /* 0x020fe20008000409 */
[----:B------:R-:W-:-:S03]  /*4290*/  LOP3.LUT R4, R10, 0x30, RZ, 0x3c, !PT ;  /* 0x000000300a047812 */ /* 0x000fc600078e3cff */
[----:B--2---:R-:W-:Y:S01]  /*42a0*/  STS.U16 [R10+UR9+0x2400], R235 ;  /* 0x002400eb0a007988 */ /* 0x004fe20008000409 */
[----:B---3--:R-:W-:-:S03]  /*42b0*/  LOP3.LUT R5, R10, 0x20, RZ, 0x3c, !PT ;  /* 0x000000200a057812 */ /* 0x008fc600078e3cff */
[----:B------:R-:W-:Y:S04]  /*42c0*/  STS.U16 [R10+UR9+0x800], R233 ;  /* 0x000800e90a007988 */ /* 0x000fe80008000409 */
[----:B------:R-:W-:Y:S04]  /*42d0*/  STS.U16 [R10+UR9+0x2800], R231 ;  /* 0x002800e70a007988 */ /* 0x000fe80008000409 */
[----:B------:R-:W-:Y:S04]  /*42e0*/  STS.U16 [R10+UR9+0xc00], R229 ;  /* 0x000c00e50a007988 */ /* 0x000fe80008000409 */
[----:B------:R-:W-:Y:S04]  /*42f0*/  STS.U16 [R10+UR9+0x2c00], R227 ;  /* 0x002c00e30a007988 */ /* 0x000fe80008000409 */
[----:B------:R2:W-:Y:S04]  /*4300*/  STS.U16 [R6+UR9+0xc80], R3 ;  /* 0x000c800306007988 */ /* 0x0005e80008000409 */
[----:B------:R-:W-:Y:S04]  /*4310*/  STS.U16 [R6+UR9+0x480], R219 ;  /* 0x000480db06007988 */ /* 0x000fe80008000409 */
[----:B------:R-:W-:Y:S01]  /*4320*/  STS.U16 [R6+UR9+0x2480], R225 ;  /* 0x002480e106007988 */ /* 0x000fe20008000409 */
[----:B--2---:R-:W-:-:S03]  /*4330*/  LOP3.LUT R3, R10, 0x40, RZ, 0x3c, !PT ;  /* 0x000000400a037812 */ /* 0x004fc600078e3cff */
[----:B------:R-:W-:Y:S04]  /*4340*/  STS.U16 [R6+UR9+0x880], R223 ;  /* 0x000880df06007988 */ /* 0x000fe80008000409 */
        /* <DEDUP_REMOVED lines=20> */
[----:B------:R-:W-:Y:S01]  /*4490*/  STS.U16 [R4+UR9+0x2d80], R49 ;  /* 0x002d803104007988 */ /* 0x000fe20008000409 */
[----:B------:R-:W-:-:S03]  /*44a0*/  IMAD R212, R14, 0x7, RZ ;  /* 0x000000070ed47824 */ /* 0x000fc600078e02ff */
[----:B------:R2:W-:Y:S01]  /*44b0*/  STS.U16 [R3+UR9+0x600], R0 ;  /* 0x0006000003007988 */ /* 0x0005e20008000409 */
[C---:B------:R-:W-:Y:S02]  /*44c0*/  IMAD R214, R14.reuse, 0xf, RZ ;  /* 0x0000000f0ed67824 */ /* 0x040fe400078e02ff */
[C---:B------:R-:W-:Y:S01]  /*44d0*/  IMAD R216, R14.reuse, 0x17, RZ ;  /* 0x000000170ed87824 */ /* 0x040fe200078e02ff */
[----:B------:R-:W-:Y:S01]  /*44e0*/  STS.U16 [R3+UR9+0x200], R26 ;  /* 0x0002001a03007988 */ /* 0x000fe20008000409 */
[----:B------:R-:W-:Y:S01]  /*44f0*/  IMAD R218, R14, 0x1f, RZ ;  /* 0x0000001f0eda7824 */ /* 0x000fe200078e02ff */
[----:B--2---:R-:W-:Y:S02]  /*4500*/  LOP3.LUT R0, R10, 0x60, RZ, 0x3c, !PT ;  /* 0x000000600a007812 */ /* 0x004fe400078e3cff */
[----:B------:R-:W-:Y:S01]  /*4510*/  STS.U16 [R3+UR9+0x2200], R24 ;  /* 0x0022001803007988 */ /* 0x000fe20008000409 */
[----:B------:R-:W-:-:S03]  /*4520*/  IMAD.WIDE R248, R212, 0x2, R250 ;  /* 0x00000002d4f87825 */ /* 0x000fc600078e02fa */
[----:B------:R-:W-:Y:S01]  /*4530*/  STS.U16 [R3+UR9+0x2600], R22 ;  /* 0x0026001603007988 */ /* 0x000fe20008000409 */
[----:B------:R-:W-:-:S03]  /*4540*/  IMAD.WIDE R206, R214, 0x2, R250 ;  /* 0x00000002d6ce7825 */ /* 0x000fc600078e02fa */
[----:B------:R-:W-:Y:S01]  /*4550*/  STS.U16 [R3+UR9+0xa00], R12 ;  /* 0x000a000c03007988 */ /* 0x000fe20008000409 */
[----:B------:R-:W-:-:S03]  /*4560*/  IMAD.WIDE R208, R216, 0x2, R250 ;  /* 0x00000002d8d07825 */ /* 0x000fc600078e02fa */
[----:B------:R-:W-:Y:S01]  /*4570*/  STS.U16 [R3+UR9+0x2a00], R20 ;  /* 0x002a001403007988 */ /* 0x000fe20008000409 */
[----:B------:R-:W-:-:S03]  /*4580*/  IMAD.WIDE R210, R218, 0x2, R250 ;  /* 0x00000002dad27825 */ /* 0x000fc600078e02fa */
[----:B------:R-:W-:Y:S04]  /*4590*/  STS.U16 [R3+UR9+0xe00], R18 ;  /* 0x000e001203007988 */ /* 0x000fe80008000409 */
[----:B------:R-:W-:Y:S01]  /*45a0*/  STS.U16 [R3+UR9+0x2e00], R16 ;  /* 0x002e001003007988 */ /* 0x000fe20008000409 */
[----:B------:R-:W-:-:S03]  /*45b0*/  PRMT R46, RZ, 0x7610, R46 ;  /* 0x00007610ff2e7816 */ /* 0x000fc6000000002e */
[----:B------:R-:W-:Y:S01]  /*45c0*/  STS.U16 [R2+UR9+0x280], R45 ;  /* 0x0002802d02007988 */ /* 0x000fe20008000409 */
[----:B------:R-:W-:-:S03]  /*45d0*/  PRMT R44, RZ, 0x7610, R44 ;  /* 0x00007610ff2c7816 */ /* 0x000fc6000000002c */
[----:B------:R2:W-:Y:S01]  /*45e0*/  STS.U16 [R2+UR9+0x2280], R43 ;  /* 0x0022802b02007988 */ /* 0x0005e20008000409 */
[----:B------:R-:W-:-:S03]  /*45f0*/  PRMT R42, RZ, 0x7610, R42 ;  /* 0x00007610ff2a7816 */ /* 0x000fc6000000002a */
[----:B------:R3:W-:Y:S01]  /*4600*/  STS.U16 [R2+UR9+0x680], R41 ;  /* 0x0006802902007988 */ /* 0x0007e20008000409 */
[----:B------:R-:W-:-:S03]  /*4610*/  PRMT R40, RZ, 0x7610, R40 ;  /* 0x00007610ff287816 */ /* 0x000fc60000000028 */
[----:B------:R4:W-:Y:S01]  /*4620*/  STS.U16 [R2+UR9+0x2680], R39 ;  /* 0x0026802702007988 */ /* 0x0009e20008000409 */
[----:B------:R-:W-:-:S03]  /*4630*/  PRMT R38, RZ, 0x7610, R38 ;  /* 0x00007610ff267816 */ /* 0x000fc60000000026 */
[----:B------:R5:W-:Y:S01]  /*4640*/  STS.U16 [R2+UR9+0xa80], R17 ;  /* 0x000a801102007988 */ /* 0x000be20008000409 */
[----:B--2---:R-:W-:-:S03]  /*4650*/  PRMT R43, RZ, 0x7610, R43 ;  /* 0x00007610ff2b7816 */ /* 0x004fc6000000002b */
[----:B------:R2:W-:Y:S01]  /*4660*/  STS.U16 [R2+UR9+0x2a80], R19 ;  /* 0x002a801302007988 */ /* 0x0005e20008000409 */
[----:B---3--:R-:W-:-:S03]  /*4670*/  PRMT R41, RZ, 0x7610, R41 ;  /* 0x00007610ff297816 */ /* 0x008fc60000000029 */
[----:B------:R3:W-:Y:S01]  /*4680*/  STS.U16 [R2+UR9+0xe80], R21 ;  /* 0x000e801502007988 */ /* 0x0007e20008000409 */
[----:B----4-:R-:W-:-:S03]  /*4690*/  PRMT R39, RZ, 0x7610, R39 ;  /* 0x00007610ff277816 */ /* 0x010fc60000000027 */
[----:B------:R4:W-:Y:S01]  /*46a0*/  STS.U16 [R2+UR9+0x2e80], R23 ;  /* 0x002e801702007988 */ /* 0x0009e20008000409 */
[----:B-----5:R-:W-:Y:S01]  /*46b0*/  PRMT R17, RZ, 0x7610, R17 ;  /* 0x00007610ff117816 */ /* 0x020fe20000000011 */
[----:B------:R-:W-:Y:S01]  /*46c0*/  IMAD.WIDE R212, R212, 0x2, R246 ;  /* 0x00000002d4d47825 */ /* 0x000fe200078e02f6 */
[----:B--2---:R-:W-:Y:S01]  /*46d0*/  PRMT R19, RZ, 0x7610, R19 ;  /* 0x00007610ff137816 */ /* 0x004fe20000000013 */
[----:B------:R2:W-:Y:S01]  /*46e0*/  STS.U16 [R0+UR9+0x300], R25 ;  /* 0x0003001900007988 */ /* 0x0005e20008000409 */
[----:B------:R-:W-:Y:S01]  /*46f0*/  PRMT R36, RZ, 0x7610, R36 ;  /* 0x00007610ff247816 */ /* 0x000fe20000000024 */
[----:B------:R-:W-:Y:S01]  /*4700*/  IMAD.WIDE R214, R214, 0x2, R246 ;  /* 0x00000002d6d67825 */ /* 0x000fe200078e02f6 */
[----:B---3--:R-:W-:Y:S01]  /*4710*/  PRMT R21, RZ, 0x7610, R21 ;  /* 0x00007610ff157816 */ /* 0x008fe20000000015 */
[----:B------:R-:W3:Y:S01]  /*4720*/  @!P5 LDG.E.U16 R17, desc[UR22][R248.64] ;  /* 0x00000016f811d981 */ /* 0x000ee2000c1e1500 */
[----:B------:R-:W-:Y:S01]  /*4730*/  PRMT R34, RZ, 0x7610, R34 ;  /* 0x00007610ff227816 */ /* 0x000fe20000000022 */
[----:B------:R-:W-:Y:S01]  /*4740*/  IMAD.WIDE R216, R216, 0x2, R246 ;  /* 0x00000002d8d87825 */ /* 0x000fe200078e02f6 */
[----:B----4-:R-:W-:Y:S01]  /*4750*/  PRMT R23, RZ, 0x7610, R23 ;  /* 0x00007610ff177816 */ /* 0x010fe20000000017 */
[----:B------:R-:W4:Y:S01]  /*4760*/  @!P6 LDG.E.U16 R43, desc[UR22][R206.64] ;  /* 0x00000016ce2be981 */ /* 0x000f22000c1e1500 */
[----:B------:R-:W-:Y:S01]  /*4770*/  PRMT R32, RZ, 0x7610, R32 ;  /* 0x00007610ff207816 */ /* 0x000fe20000000020 */
[----:B------:R-:W-:Y:S01]  /*4780*/  IMAD.WIDE R218, R218, 0x2, R246 ;  /* 0x00000002dada7825 */ /* 0x000fe200078e02f6 */
[----:B--2---:R-:W-:Y:S01]  /*4790*/  PRMT R25, RZ, 0x7610, R25 ;  /* 0x00007610ff197816 */ /* 0x004fe20000000019 */
[----:B------:R-:W2:Y:S01]  /*47a0*/  @P3 LDG.E.U16 R39, desc[UR22][R208.64] ;  /* 0x00000016d0273981 */ /* 0x000ea2000c1e1500 */
[----:B------:R-:W-:-:S02]  /*47b0*/  PRMT R30, RZ, 0x7610, R30 ;  /* 0x00007610ff1e7816 */ /* 0x000fc4000000001e */
[----:B------:R-:W-:Y:S01]  /*47c0*/  PRMT R28, RZ, 0x7610, R28 ;  /* 0x00007610ff1c7816 */ /* 0x000fe2000000001c */
[----:B------:R-:W5:Y:S01]  /*47d0*/  @!P2 LDG.E.U16 R23, desc[UR22][R210.64] ;  /* 0x00000016d217a981 */ /* 0x000f62000c1e1500 */
[----:B------:R-:W-:Y:S02]  /*47e0*/  PRMT R26, RZ, 0x7610, R26 ;  /* 0x00007610ff1a7816 */ /* 0x000fe4000000001a */
[----:B------:R-:W-:Y:S01]  /*47f0*/  PRMT R24, RZ, 0x7610, R24 ;  /* 0x00007610ff187816 */ /* 0x000fe20000000018 */
[----:B------:R-:W5:Y:S01]  /*4800*/  @!P5 LDG.E.U16 R19, desc[UR22][R212.64] ;  /* 0x00000016d413d981 */ /* 0x000f62000c1e1500 */
[----:B------:R-:W-:Y:S02]  /*4810*/  PRMT R16, RZ, 0x7610, R16 ;  /* 0x00007610ff107816 */ /* 0x000fe40000000010 */
[----:B------:R-:W-:Y:S01]  /*4820*/  PRMT R22, RZ, 0x7610, R22 ;  /* 0x00007610ff167816 */ /* 0x000fe20000000016 */
[----:B------:R-:W5:Y:S01]  /*4830*/  @!P6 LDG.E.U16 R41, desc[UR22][R214.64] ;  /* 0x00000016d629e981 */ /* 0x000f62000c1e1500 */
[----:B------:R-:W-:-:S02]  /*4840*/  PRMT R20, RZ, 0x7610, R20 ;  /* 0x00007610ff147816 */ /* 0x000fc40000000014 */
[----:B------:R-:W-:Y:S01]  /*4850*/  PRMT R18, RZ, 0x7610, R18 ;  /* 0x00007610ff127816 */ /* 0x000fe20000000012 */
[----:B------:R-:W5:Y:S01]  /*4860*/  @P3 LDG.E.U16 R25, desc[UR22][R216.64] ;  /* 0x00000016d8193981 */ /* 0x000f62000c1e1500 */
[----:B------:R-:W-:Y:S02]  /*4870*/  PRMT R222, RZ, 0x7610, R222 ;  /* 0x00007610ffde7816 */ /* 0x000fe400000000de */
[----:B------:R-:W-:Y:S01]  /*4880*/  PRMT R224, RZ, 0x7610, R224 ;  /* 0x00007610ffe07816 */ /* 0x000fe200000000e0 */
[----:B------:R-:W5:Y:S01]  /*4890*/  @!P2 LDG.E.U16 R21, desc[UR22][R218.64] ;  /* 0x00000016da15a981 */ /* 0x000f62000c1e1500 */
[----:B------:R-:W-:Y:S02]  /*48a0*/  PRMT R226, RZ, 0x7610, R226 ;  /* 0x00007610ffe27816 */ /* 0x000fe400000000e2 */
[----:B------:R-:W-:Y:S01]  /*48b0*/  PRMT R228, RZ, 0x7610, R228 ;  /* 0x00007610ffe47816 */ /* 0x000fe200000000e4 */
[----:B------:R-:W5:Y:S01]  /*48c0*/  @P0 LDG.E.U16 R46, desc[UR22][R56.64] ;  /* 0x00000016382e0981 */ /* 0x000f62000c1e1500 */
[----:B------:R-:W-:-:S02]  /*48d0*/  PRMT R230, RZ, 0x7610, R230 ;  /* 0x00007610ffe67816 */ /* 0x000fc400000000e6 */
[----:B------:R-:W-:Y:S01]  /*48e0*/  PRMT R232, RZ, 0x7610, R232 ;  /* 0x00007610ffe87816 */ /* 0x000fe200000000e8 */
[----:B------:R-:W5:Y:S01]  /*48f0*/  @P0 LDG.E.U16 R44, desc[UR22][R60.64] ;  /* 0x000000163c2c0981 */ /* 0x000f62000c1e1500 */
[----:B------:R-:W-:Y:S02]  /*4900*/  PRMT R234, RZ, 0x7610, R234 ;  /* 0x00007610ffea7816 */ /* 0x000fe400000000ea */
[----:B------:R-:W-:Y:S01]  /*4910*/  PRMT R236, RZ, 0x7610, R236 ;  /* 0x00007610ffec7816 */ /* 0x000fe200000000ec */
[----:B------:R-:W5:Y:S01]  /*4920*/  @P0 LDG.E.U16 R42, desc[UR22][R64.64] ;  /* 0x00000016402a0981 */ /* 0x000f62000c1e1500 */
        /* <DEDUP_REMOVED lines=11> */
[----:B------:R-:W5:Y:S04]  /*49e0*/  @P0 LDG.E.U16 R34, desc[UR22][R80.64] ;  /* 0x0000001650220981 */ /* 0x000f68000c1e1500 */
        /* <DEDUP_REMOVED lines=24> */
[----:B------:R-:W5:Y:S01]  /*4b70*/  @P0 LDG.E.U16 R50, desc[UR22][R54.64] ;  /* 0x0000001636320981 */ /* 0x000f62000c1e1500 */
[----:B------:R-:W-:-:S03]  /*4b80*/  LOP3.LUT R12, R10, 0x70, RZ, 0x3c, !PT ;  /* 0x000000700a0c7812 */ /* 0x000fc600078e3cff */
[----:B------:R0:W-:Y:S04]  /*4b90*/  STS.U16 [R0+UR9+0x2f00], R13 ;  /* 0x002f000d00007988 */ /* 0x0001e80008000409 */
[----:B------:R-:W-:Y:S04]  /*4ba0*/  STS.U16 [R0+UR9+0x2300], R27 ;  /* 0x0023001b00007988 */ /* 0x000fe80008000409 */
[----:B------:R-:W-:Y:S01]  /*4bb0*/  STS.U16 [R0+UR9+0x700], R29 ;  /* 0x0007001d00007988 */ /* 0x000fe20008000409 */
[----:B0-----:R-:W-:-:S03]  /*4bc0*/  LOP3.LUT R13, R9, 0x20, RZ, 0x3c, !PT ;  /* 0x00000020090d7812 */ /* 0x001fc600078e3cff */
[----:B------:R-:W-:Y:S04]  /*4bd0*/  STS.U16 [R0+UR9+0x2700], R31 ;  /* 0x0027001f00007988 */ /* 0x000fe80008000409 */
[----:B------:R-:W-:Y:S04]  /*4be0*/  STS.U16 [R0+UR9+0xb00], R33 ;  /* 0x000b002100007988 */ /* 0x000fe80008000409 */
[----:B------:R-:W-:Y:S04]  /*4bf0*/  STS.U16 [R0+UR9+0x2b00], R35 ;  /* 0x002b002300007988 */ /* 0x000fe80008000409 */
[----:B------:R-:W-:Y:S01]  /*4c00*/  STS.U16 [R0+UR9+0xf00], R37 ;  /* 0x000f002500007988 */ /* 0x000fe20008000409 */
[----:B------:R-:W-:Y:S01]  /*4c10*/  UIADD3 UR4, UPT, UPT, UR9, 0x4000, URZ ;  /* 0x0000400009047890 */ /* 0x000fe2000fffe0ff */
[----:B------:R-:W-:-:S02]  /*4c20*/  ISETP.NE.U32.AND P0, PT, RZ, UR6, PT ;  /* 0x00000006ff007c0c */ /* 0x000fc4000bf05070 */
[----:B------:R-:W-:Y:S01]  /*4c30*/  STL.64 [R1], R248 ;  /* 0x000000f801007387 */ /* 0x000fe20000100a00 */
[----:B------:R-:W-:Y:S01]  /*4c40*/  USHF.R.U32.HI UR4, URZ, 0x4, UR4 ;  /* 0x00000004ff047899 */ /* 0x000fe20008011604 */
[----:B------:R-:W-:-:S03]  /*4c50*/  ISETP.LT.OR P2, PT, R7, 0x20, P0 ;  /* 0x000000200700780c */ /* 0x000fc60000741670 */
[----:B------:R-:W-:-:S04]  /*4c60*/  USGXT.U32 UR16, UR4, 0xe ;  /* 0x0000000e0410789a */ /* 0x000fc80008000000 */
[----:B------:R-:W-:Y:S01]  /*4c70*/  UIADD3 UR18, UP1, UPT, UR16, 0x1000080, URZ ;  /* 0x0100008010127890 */ /* 0x000fe2000ff3e0ff */
[----:B------:R-:W-:-:S03]  /*4c80*/  UMOV UR4, URZ ;  /* 0x000000ff00047c82 */ /* 0x000fc60008000000 */
[----:B------:R-:W-:Y:S01]  /*4c90*/  UIADD3.X UR19, UPT, UPT, UR4, 0x40004040, URZ, UP1, !UPT ;  /* 0x4000404004137890 */ /* 0x000fe20008ffe4ff */
[----:B---3--:R-:W-:Y:S04]  /*4ca0*/  STS.U16 [R12+UR9+0x380], R17 ;  /* 0x000380110c007988 */ /* 0x008fe80008000409 */
[----:B----4-:R-:W-:Y:S04]  /*4cb0*/  STS.U16 [R12+UR9+0x780], R43 ;  /* 0x0007802b0c007988 */ /* 0x010fe80008000409 */
[----:B--2---:R-:W-:Y:S04]  /*4cc0*/  STS.U16 [R12+UR9+0xb80], R39 ;  /* 0x000b80270c007988 */ /* 0x004fe80008000409 */
[----:B-----5:R-:W-:Y:S04]  /*4cd0*/  STS.U16 [R12+UR9+0xf80], R23 ;  /* 0x000f80170c007988 */ /* 0x020fe80008000409 */
        /* <DEDUP_REMOVED lines=35> */
[----:B------:R2:W-:Y:S01]  /*4f10*/  STS.U16 [R13+UR9+0x9f00], R50 ;  /* 0x009f00320d007988 */ /* 0x0005e20008000409 */
[----:B-1----:R1:W-:Y:S06]  /*4f20*/  MEMBAR.ALL.CTA ;  /* 0x0000000000007992 */ /* 0x0023ec0000008000 */
[----:B-1----:R-:W1:Y:S01]  /*4f30*/  FENCE.VIEW.ASYNC.S ;  /* 0x00000000000073c6 */ /* 0x002e620000000000 */
[----:B0-----:R-:W-:-:S04]  /*4f40*/  SHF.R.S32.HI R16, RZ, 0x1f, R7 ;  /* 0x0000001fff107819 */ /* 0x001fc80000011407 */
[----:B------:R-:W-:-:S04]  /*4f50*/  LEA.HI R16, R16, R7, RZ, 0x5 ;  /* 0x0000000710107211 */ /* 0x000fc800078f28ff */
[----:B------:R-:W-:-:S04]  /*4f60*/  SHF.R.S32.HI R16, RZ, 0x5, R16 ;  /* 0x00000005ff107819 */ /* 0x000fc80000011410 */
[----:B------:R-:W-:-:S05]  /*4f70*/  VIMNMX R16, PT, PT, R16, 0x1, !PT ;  /* 0x0000000110107848 */ /* 0x000fca0007fe0100 */
[----:B------:R-:W-:Y:S01]  /*4f80*/  VIADD R16, R16, 0xffffffff ;  /* 0xffffffff10107836 */ /* 0x000fe20000000000 */
[----:B-1----:R-:W-:Y:S04]  /*4f90*/  BAR.SYNC.DEFER_BLOCKING 0x0 ;  /* 0x0000000000007b1d */ /* 0x002fe80000010000 */
[----:B------:R-:W-:Y:S02]  /*4fa0*/  ISETP.NE.U32.AND P3, PT, R16, RZ, PT ;  /* 0x000000ff1000720c */ /* 0x000fe40003f65070 */
[----:B--2---:R-:W-:Y:S11]  /*4fb0*/  @P2 BRA `(.L_x_6) ;  /* 0x0000000000902947 */ /* 0x004ff60003800000 */
[----:B------:R-:W-:Y:S02]  /*4fc0*/  USHF.R.U32.HI UR14, URZ, 0x4, UR9 ;  /* 0x00000004ff0e7899 */ /* 0x000fe40008011609 */
[----:B------:R-:W-:Y:S02]  /*4fd0*/  UIADD3 UR5, UPT, UPT, UR9, 0x8000, URZ ;  /* 0x0000800009057890 */ /* 0x000fe4000fffe0ff */
[----:B------:R-:W-:Y:S02]  /*4fe0*/  USGXT.U32 UR14, UR14, 0xe ;  /* 0x0000000e0e0e789a */ /* 0x000fe40008000000 */
[----:B------:R-:W-:Y:S02]  /*4ff0*/  USHF.R.U32.HI UR5, URZ, 0x4, UR5 ;  /* 0x00000004ff057899 */ /* 0x000fe40008011605 */
[----:B------:R-:W-:Y:S01]  /*5000*/  UIADD3 UR26, UP1, UPT, UR14, 0x1000080, URZ ;  /* 0x010000800e1a7890 */ /* 0x000fe2000ff3e0ff */
[----:B------:R-:W-:Y:S01]  /*5010*/  UMOV UR4, URZ ;  /* 0x000000ff00047c82 */ /* 0x000fe20008000000 */
[----:B------:R-:W-:-:S02]  /*5020*/  USGXT.U32 UR6, UR5, 0xe ;  /* 0x0000000e0506789a */ /* 0x000fc40008000000 */
[----:B------:R-:W-:Y:S01]  /*5030*/  UIADD3.X UR27, UPT, UPT, UR4, 0x40004040, URZ, UP1, !UPT ;  /* 0x40004040041b7890 */ /* 0x000fe20008ffe4ff */
[----:B------:R-:W-:Y:S01]  /*5040*/  UMOV UR12, 0xfffffffe ;  /* 0xfffffffe000c7882 */ /* 0x000fe20000000000 */
[----:B------:R-:W-:Y:S01]  /*5050*/  UMOV UR13, 0x7fffbfdf ;  /* 0x7fffbfdf000d7882 */ /* 0x000fe20000000000 */
[----:B------:R-:W-:Y:S01]  /*5060*/  UMOV UR7, URZ ;  /* 0x000000ff00077c82 */ /* 0x000fe20008000000 */
[----:B------:R-:W-:Y:S02]  /*5070*/  ULOP3.LUT UR14, UR14, 0x1000000, URZ, 0xfc, !UPT ;  /* 0x010000000e0e7892 */ /* 0x000fe4000f8efcff */
[----:B------:R-:W-:Y:S02]  /*5080*/  UIADD3.64 UR12, UPT, UPT, UR6, -UR12, URZ ;  /* 0x8000000c060c7297 */ /* 0x000fe4000fffe0ff */
[----:B------:R-:W-:Y:S02]  /*5090*/  UIADD3 UR17, UPT, UPT, UR8, 0x80, URZ ;  /* 0x0000008008117890 */ /* 0x000fe4000fffe0ff */
[----:B------:R-:W-:-:S02]  /*50a0*/  UIADD3.64 UR20, UPT, UPT, UR26, 0x180, URZ ;  /* 0x000001801a147897 */ /* 0x000fc4000fffe0ff */
[----:B------:R-:W-:Y:S02]  /*50b0*/  UIADD3 UR34, UPT, UPT, UR8, 0x80, URZ ;  /* 0x0000008008227890 */ /* 0x000fe4000fffe0ff */
[----:B------:R-:W-:Y:S01]  /*50c0*/  UIADD3.64 UR24, UPT, UPT, UR26, 0x200, URZ ;  /* 0x000002001a187897 */ /* 0x000fe2000fffe0ff */
[----:B------:R-:W-:Y:S01]  /*50d0*/  UMOV UR28, 0x0 ;  /* 0x00000000001c7882 */ /* 0x000fe20000000000 */
[----:B------:R-:W-:Y:S01]  /*50e0*/  UMOV UR29, 0x8208010 ;  /* 0x08208010001d7882 */ /* 0x000fe20000000000 */
[----:B------:R-:W-:Y:S01]  /*50f0*/  UMOV UR7, 0x80004020 ;  /* 0x8000402000077882 */ /* 0x000fe20000000000 */
[----:B------:R-:W-:Y:S01]  /*5100*/  UMOV UR15, 0x40004040 ;  /* 0x40004040000f7882 */ /* 0x000fe20000000000 */
[----:B------:R-:W-:Y:S01]  /*5110*/  UMOV UR30, 0x0 ;  /* 0x00000000001e7882 */ /* 0x000fe20000000000 */
[----:B------:R-:W-:Y:S01]  /*5120*/  UMOV UR31, 0x8208010 ;  /* 0x08208010001f7882 */ /* 0x000fe20000000000 */
[----:B------:R-:W-:Y:S01]  /*5130*/  UMOV UR32, 0x0 ;  /* 0x0000000000207882 */ /* 0x000fe20000000000 */
[----:B------:R-:W-:Y:S01]  /*5140*/  UMOV UR33, 0x8208010 ;  /* 0x0820801000217882 */ /* 0x000fe20000000000 */
[----:B------:R-:W-:Y:S01]  /*5150*/  UMOV UR4, UR11 ;  /* 0x0000000b00047c82 */ /* 0x000fe20008000000 */
[----:B------:R-:W-:Y:S01]  /*5160*/  UMOV UR5, URZ ;  /* 0x000000ff00057c82 */ /* 0x000fe20008000000 */
[----:B------:R0:W-:Y:S01]  /*5170*/  UTCHMMA gdesc[UR14], gdesc[UR6], tmem[UR8], tmem[UR28], idesc[UR29], !UPT ;  /* 0x00ff1c060e0075ea */ /* 0x0001e2000f800008 */
[----:B------:R-:W-:Y:S01]  /*5180*/  UMOV UR36, 0x0 ;  /* 0x0000000000247882 */ /* 0x000fe20000000000 */
[----:B------:R-:W-:Y:S01]  /*5190*/  UMOV UR37, 0x8208010 ;  /* 0x0820801000257882 */ /* 0x000fe20000000000 */
[----:B------:R0:W-:Y:S01]  /*51a0*/  UTCHMMA gdesc[UR26], gdesc[UR12], tmem[UR8], tmem[UR30], idesc[UR31], UPT ;  /* 0x00ff1e0c1a0075ea */ /* 0x0001e2000b800008 */
[----:B------:R-:W-:Y:S01]  /*51b0*/  UMOV UR4, UR4 ;  /* 0x0000000400047c82 */ /* 0x000fe20008000000 */
[----:B------:R0:W-:Y:S01]  /*51c0*/  UTCHMMA gdesc[UR20], gdesc[UR6], tmem[UR17], tmem[UR32], idesc[UR33], !UPT ;  /* 0x00ff2006140075ea */ /* 0x0001e2000f800011 */
[----:B------:R0:W-:Y:S01]  /*51d0*/  UTCHMMA gdesc[UR24], gdesc[UR12], tmem[UR34], tmem[UR36], idesc[UR37], UPT ;  /* 0x00ff240c180075ea */ /* 0x0001e2000b800022 */
[----:B------:R0:W-:Y:S01]  /*51e0*/  UTCBAR [UR4], URZ ;  /* 0x000000ff040073e9 */ /* 0x0001e200080000ff */
[----:B------:R-:W-:Y:S01]  /*51f0*/  NOP ;  /* 0x0000000000007918 */ /* 0x000fe20000000000 */
.L_x_6:
[----:B0-----:R-:W-:Y:S01]  /*5200*/  UMOV UR4, URZ ;  /* 0x000000ff00047c82 */ /* 0x001fe20008000000 */
[----:B------:R-:W-:Y:S02]  /*5210*/  IMAD.SHL.U32 R14, R14, 0x20, RZ ;  /* 0x000000200e0e7824 */ /* 0x000fe400078e00ff */
[----:B------:R-:W-:Y:S01]  /*5220*/  IMAD.SHL.U32 R15, R15, 0x20, RZ ;  /* 0x000000200f0f7824 */ /* 0x000fe200078e00ff */
[----:B------:R-:W-:Y:S06]  /*5230*/  @!P3 BRA `(.L_x_7) ;  /* 0x00000020001cb947 */ /* 0x000fec0003800000 */
[----:B------:R-:W-:Y:S01]  /*5240*/  UIADD3 UR5, UPT, UPT, UR9, 0xa000, URZ ;  /* 0x0000a00009057890 */ /* 0x000fe2000fffe0ff */
[----:B------:R-:W-:Y:S01]  /*5250*/  UMOV UR14, 0xfffffffe ;  /* 0xfffffffe000e7882 */ /* 0x000fe20000000000 */
[----:B------:R-:W-:Y:S02]  /*5260*/  UMOV UR15, 0x7fffbfdf ;  /* 0x7fffbfdf000f7882 */ /* 0x000fe40000000000 */
[----:B------:R-:W-:Y:S01]  /*5270*/  USHF.R.U32.HI UR5, URZ, 0x4, UR5 ;  /* 0x00000004ff057899 */ /* 0x000fe20008011605 */
[----:B------:R-:W-:Y:S01]  /*5280*/  UMOV UR7, URZ ;  /* 0x000000ff00077c82 */ /* 0x000fe20008000000 */
[----:B------:R-:W-:Y:S02]  /*5290*/  ULOP3.LUT UR16, UR16, 0x1000000, URZ, 0xfc, !UPT ;  /* 0x0100000010107892 */ /* 0x000fe4000f8efcff */
[----:B------:R-:W-:Y:S02]  /*52a0*/  USGXT.U32 UR6, UR5, 0xe ;  /* 0x0000000e0506789a */ /* 0x000fe40008000000 */
[----:B------:R-:W-:-:S02]  /*52b0*/  UIADD3.64 UR26, UPT, UPT, UR18, 0x180, URZ ;  /* 0x00000180121a7897 */ /* 0x000fc4000fffe0ff */
[----:B------:R-:W-:Y:S02]  /*52c0*/  UIADD3.64 UR28, UPT, UPT, UR18, 0x200, URZ ;  /* 0x00000200121c7897 */ /* 0x000fe4000fffe0ff */
[----:B------:R-:W-:Y:S01]  /*52d0*/  UIADD3.64 UR14, UPT, UPT, UR6, -UR14, URZ ;  /* 0x8000000e060e7297 */ /* 0x000fe2000fffe0ff */
[----:B------:R-:W-:Y:S01]  /*52e0*/  UMOV UR24, 0x1 ;  /* 0x0000000100187882 */ /* 0x000fe20000000000 */
[----:B------:R-:W-:Y:S01]  /*52f0*/  UMOV UR5, URZ ;  /* 0x000000ff00057c82 */ /* 0x000fe20008000000 */
[----:B------:R-:W-:Y:S01]  /*5300*/  UMOV UR12, UR6 ;  /* 0x00000006000c7c82 */ /* 0x000fe20008000000 */
[----:B------:R-:W-:-:S08]  /*5310*/  UMOV UR13, 0x80004020 ;  /* 0x80004020000d7882 */ /* 0x000fd00000000000 */
.L_x_10:
[----:B------:R-:W-:Y:S01]  /*5320*/  USHF.L.U32 UR4, UR4, 0x1f, URZ ;  /* 0x0000001f04047899 */ /* 0x000fe200080006ff */
[----:B------:R-:W-:-:S04]  /*5330*/  IMAD.WIDE R152, R14, 0x2, R152 ;  /* 0x000000020e987825 */ /* 0x000fc800078e0298 */
[----:B------:R-:W-:-:S04]  /*5340*/  IMAD.WIDE R150, R14, 0x2, R150 ;  /* 0x000000020e967825 */ /* 0x000fc800078e0296 */
[----:B------:R-:W-:-:S04]  /*5350*/  IMAD.U32 R17, RZ, RZ, UR4 ;  /* 0x00000004ff117e24 */ /* 0x000fc8000f8e00ff */
[----:B------:R-:W0:Y:S02]  /*5360*/  SYNCS.PHASECHK.TRANS64.TRYWAIT P2, [UR11], R17 ;  /* 0x00000011ff0075a7 */ /* 0x000e24000804110b */
[----:B0----5:R-:W-:Y:S05]  /*5370*/  @!P2 BRA `(.L_x_8) ;  /* 0x000000940078a947 */ /* 0x021fea0003800000 */
.L_x_16:
[----:B------:R0:W-:Y:S04]  /*5380*/  STL.64 [R1+0xb0], R60 ;  /* 0x0000b03c01007387 */ /* 0x0001e80000100a00 */
[----:B0-----:R-:W2:Y:S04]  /*5390*/  LDL.LU.64 R60, [R1+0x40] ;  /* 0x00004000013c7983 */ /* 0x001ea80000300a00 */
[----:B------:R0:W-:Y:S04]  /*53a0*/  STL.64 [R1+0xa8], R58 ;  /* 0x0000a83a01007387 */ /* 0x0001e80000100a00 */
[----:B0-----:R-:W3:Y:S04]  /*53b0*/  LDL.LU.64 R58, [R1+0x48] ;  /* 0x00004800013a7983 */ /* 0x001ee80000300a00 */
[----:B------:R0:W-:Y:S04]  /*53c0*/  STL.64 [R1+0xa0], R56 ;  /* 0x0000a03801007387 */ /* 0x0001e80000100a00 */
[----:B0-----:R-:W4:Y:S04]  /*53d0*/  LDL.LU.64 R56, [R1+0x50] ;  /* 0x0000500001387983 */ /* 0x001f280000300a00 */
[----:B------:R0:W-:Y:S04]  /*53e0*/  STL.64 [R1+0x98], R54 ;  /* 0x0000983601007387 */ /* 0x0001e80000100a00 */
[----:B0-----:R-:W4:Y:S04]  /*53f0*/  LDL.LU.64 R54, [R1+0x58] ;  /* 0x0000580001367983 */ /* 0x001f280000300a00 */
[----:B------:R0:W-:Y:S04]  /*5400*/  STL.64 [R1+0x90], R8 ;  /* 0x0000900801007387 */ /* 0x0001e80000100a00 */
[----:B0-----:R-:W4:Y:S04]  /*5410*/  LDL.LU.64 R8, [R1+0x60] ;  /* 0x0000600001087983 */ /* 0x001f280000300a00 */
[----:B------:R0:W-:Y:S04]  /*5420*/  STL.64 [R1+0x88], R2 ;  /* 0x0000880201007387 */ /* 0x0001e80000100a00 */
[----:B0-----:R-:W4:Y:S04]  /*5430*/  LDL.LU.64 R2, [R1+0x68] ;  /* 0x0000680001027983 */ /* 0x001f280000300a00 */
[----:B------:R0:W-:Y:S04]  /*5440*/  STL.64 [R1+0x80], R12 ;  /* 0x0000800c01007387 */ /* 0x0001e80000100a00 */
[----:B0-----:R-:W4:Y:S01]  /*5450*/  LDL.LU.64 R12, [R1+0x70] ;  /* 0x00007000010c7983 */ /* 0x001f220000300a00 */
[C---:B------:R-:W-:Y:S01]  /*5460*/  ISETP.GT.AND P2, PT, R11.reuse, 0x3, PT ;  /* 0x000000030b00780c */ /* 0x040fe20003f44270 */
[C---:B------:R-:W-:Y:S01]  /*5470*/  IMAD.WIDE R132, R14.reuse, 0x2, R132 ;  /* 0x000000020e847825 */ /* 0x040fe200078e0284 */
[C---:B------:R-:W-:Y:S01]  /*5480*/  ISETP.GT.AND P5, PT, R11.reuse, 0x2, PT ;  /* 0x000000020b00780c */ /* 0x040fe20003fa4270 */
[----:B------:R-:W-:Y:S01]  /*5490*/  STL.64 [R1+0x78], R196 ;  /* 0x000078c401007387 */ /* 0x000fe20000100a00 */
[C---:B------:R-:W-:Y:S01]  /*54a0*/  ISETP.GT.AND P4, PT, R11.reuse, 0x1, PT ;  /* 0x000000010b00780c */ /* 0x040fe20003f84270 */
[----:B------:R-:W-:Y:S01]  /*54b0*/  IMAD.WIDE R130, R14, 0x2, R130 ;  /* 0x000000020e827825 */ /* 0x000fe200078e0282 */
[----:B------:R-:W-:-:S02]  /*54c0*/  ISETP.GT.AND P3, PT, R11, RZ, PT ;  /* 0x000000ff0b00720c */ /* 0x000fc40003f64270 */
[----:B------:R-:W-:Y:S01]  /*54d0*/  PRMT R222, RZ, 0x7610, R222 ;  /* 0x00007610ffde7816 */ /* 0x000fe200000000de */
[C---:B------:R-:W-:Y:S01]  /*54e0*/  IMAD.WIDE R136, R14.reuse, 0x2, R136 ;  /* 0x000000020e887825 */ /* 0x040fe200078e0288 */
[----:B------:R-:W-:Y:S02]  /*54f0*/  PRMT R36, RZ, 0x7610, R36 ;  /* 0x00007610ff247816 */ /* 0x000fe40000000024 */
[----:B------:R-:W-:Y:S01]  /*5500*/  PRMT R34, RZ, 0x7610, R34 ;  /* 0x00007610ff227816 */ /* 0x000fe20000000022 */
[C---:B------:R-:W-:Y:S01]  /*5510*/  IMAD.WIDE R134, R14.reuse, 0x2, R134 ;  /* 0x000000020e867825 */ /* 0x040fe200078e0286 */
[----:B------:R-:W-:Y:S02]  /*5520*/  PRMT R249, RZ, 0x7610, R249 ;  /* 0x00007610fff97816 */ /* 0x000fe400000000f9 */
[----:B------:R-:W-:Y:S01]  /*5530*/  PRMT R247, RZ, 0x7610, R247 ;  /* 0x00007610fff77816 */ /* 0x000fe200000000f7 */
[----:B------:R-:W-:Y:S01]  /*5540*/  IMAD.WIDE R120, R14, 0x2, R120 ;  /* 0x000000020e787825 */ /* 0x000fe200078e0278 */
[----:B------:R-:W-:-:S02]  /*5550*/  PRMT R245, RZ, 0x7610, R245 ;  /* 0x00007610fff57816 */ /* 0x000fc400000000f5 */
[----:B------:R-:W-:Y:S01]  /*5560*/  PRMT R243, RZ, 0x7610, R243 ;  /* 0x00007610fff37816 */ /* 0x000fe200000000f3 */
[----:B------:R-:W-:Y:S01]  /*5570*/  IMAD.WIDE R118, R14, 0x2, R118 ;  /* 0x000000020e767825 */ /* 0x000fe200078e0276 */
[----:B------:R-:W-:-:S03]  /*5580*/  ISETP.GT.AND P6, PT, R11, 0x8, PT ;  /* 0x000000080b00780c */ /* 0x000fc60003fc4270 */
[----:B------:R-:W-:-:S04]  /*5590*/  IMAD.WIDE R144, R14, 0x2, R144 ;  /* 0x000000020e907825 */ /* 0x000fc800078e0290 */
        /* <DEDUP_REMOVED lines=9> */
[----:B--2---:R-:W-:-:S05]  /*5630*/  IMAD.WIDE R60, R14, 0x2, R60 ;  /* 0x000000020e3c7825 */ /* 0x004fca00078e023c */
[----:B------:R0:W-:Y:S04]  /*5640*/  STL.64 [R1+0x40], R60 ;  /* 0x0000403c01007387 */ /* 0x0001e80000100a00 */
[----:B------:R1:W2:Y:S01]  /*5650*/  @P2 LDG.E.U16 R222, desc[UR22][R60.64] ;  /* 0x000000163cde2981 */ /* 0x0002a2000c1e1500 */
[----:B---3--:R-:W-:-:S05]  /*5660*/  IMAD.WIDE R58, R14, 0x2, R58 ;  /* 0x000000020e3a7825 */ /* 0x008fca00078e023a */
[----:B------:R3:W-:Y:S04]  /*5670*/  STL.64 [R1+0x48], R58 ;  /* 0x0000483a01007387 */ /* 0x0007e80000100a00 */
[----:B------:R0:W2:Y:S01]  /*5680*/  @P5 LDG.E.U16 R36, desc[UR22][R58.64] ;  /* 0x000000163a245981 */ /* 0x0000a2000c1e1500 */
[----:B----4-:R-:W-:-:S05]  /*5690*/  IMAD.WIDE R56, R14, 0x2, R56 ;  /* 0x000000020e387825 */ /* 0x010fca00078e0238 */
[----:B------:R4:W-:Y:S04]  /*56a0*/  STL.64 [R1+0x50], R56 ;  /* 0x0000503801007387 */ /* 0x0009e80000100a00 */
[----:B------:R0:W2:Y:S01]  /*56b0*/  @P5 LDG.E.U16 R34, desc[UR22][R56.64] ;  /* 0x0000001638225981 */ /* 0x0000a2000c1e1500 */
[----:B------:R-:W-:-:S05]  /*56c0*/  IMAD.WIDE R54, R14, 0x2, R54 ;  /* 0x000000020e367825 */ /* 0x000fca00078e0236 */
        /* <DEDUP_REMOVED lines=10> */
[----:B0-----:R-:W2:Y:S04]  /*5770*/  LDL.LU.64 R60, [R1+0x38] ;  /* 0x00003800013c7983 */ /* 0x001ea80000300a00 */
[----:B---3--:R-:W3:Y:S04]  /*5780*/  LDL.LU.64 R58, [R1+0x30] ;  /* 0x00003000013a7983 */ /* 0x008ee80000300a00 */
[----:B----4-:R-:W4:Y:S04]  /*5790*/  LDL.LU.64 R56, [R1+0x28] ;  /* 0x0000280001387983 */ /* 0x010f280000300a00 */
[----:B------:R-:W4:Y:S04]  /*57a0*/  LDL.LU.64 R54, [R1+0x20] ;  /* 0x0000200001367983 */ /* 0x000f280000300a00 */
[----:B------:R-:W4:Y:S04]  /*57b0*/  LDL.LU.64 R8, [R1+0x18] ;  /* 0x0000180001087983 */ /* 0x000f280000300a00 */
[----:B------:R0:W4:Y:S04]  /*57c0*/  @P3 LDG.E.U16 R243, desc[UR22][R12.64] ;  /* 0x000000160cf33981 */ /* 0x000128000c1e1500 */
[----:B------:R-:W4:Y:S04]  /*57d0*/  LDL.LU.64 R2, [R1+0x10] ;  /* 0x0000100001027983 */ /* 0x000f280000300a00 */
[----:B-1----:R-:W0:Y:S04]  /*57e0*/  LDL.LU.64 R12, [R1+0x8] ;  /* 0x00000800010c7983 */ /* 0x002e280000300a00 */
[----:B------:R-:W4:Y:S01]  /*57f0*/  LDL.LU.64 R196, [R1] ;  /* 0x0000000001c47983 */ /* 0x000f220000300a00 */
[----:B------:R-:W-:-:S02]  /*5800*/  ISETP.GT.AND P3, PT, R11, 0x9, PT ;  /* 0x000000090b00780c */ /* 0x000fc40003f64270 */
[----:B------:R-:W-:Y:S02]  /*5810*/  ISETP.GT.AND P5, PT, R11, 0x11, PT ;  /* 0x000000110b00780c */ /* 0x000fe40003fa4270 */
[----:B------:R-:W-:Y:S02]  /*5820*/  PRMT R40, RZ, 0x7610, R40 ;  /* 0x00007610ff287816 */ /* 0x000fe40000000028 */
[----:B------:R-:W-:Y:S02]  /*5830*/  PRMT R42, RZ, 0x7610, R42 ;  /* 0x00007610ff2a7816 */ /* 0x000fe4000000002a */
[----:B------:R-:W-:Y:S02]  /*5840*/  PRMT R48, RZ, 0x7610, R48 ;  /* 0x00007610ff307816 */ /* 0x000fe40000000030 */
[----:B------:R-:W-:-:S03]  /*5850*/  PRMT R50, RZ, 0x7610, R50 ;  /* 0x00007610ff327816 */ /* 0x000fc60000000032 */
[----:B------:R-:W4:Y:S01]  /*5860*/  @P3 LDG.E.U16 R40, desc[UR22][R130.64] ;  /* 0x0000001682283981 */ /* 0x000f22000c1e1500 */
[----:B------:R-:W-:-:S03]  /*5870*/  PRMT R251, RZ, 0x7610, R251 ;  /* 0x00007610fffb7816 */ /* 0x000fc600000000fb */
[----:B------:R-:W4:Y:S01]  /*5880*/  @P3 LDG.E.U16 R42, desc[UR22][R132.64] ;  /* 0x00000016842a3981 */ /* 0x000f22000c1e1500 */
[C---:B------:R-:W-:Y:S02]  /*5890*/  ISETP.GT.AND P3, PT, R11.reuse, 0xa, PT ;  /* 0x0000000a0b00780c */ /* 0x040fe40003f64270 */
[----:B------:R-:W-:Y:S01]  /*58a0*/  PRMT R38, RZ, 0x7610, R38 ;  /* 0x00007610ff267816 */ /* 0x000fe20000000026 */
[----:B------:R-:W4:Y:S04]  /*58b0*/  @P5 LDG.E.U16 R48, desc[UR22][R134.64] ;  /* 0x0000001686305981 */ /* 0x000f28000c1e1500 */
[----:B------:R-:W4:Y:S01]  /*58c0*/  @P5 LDG.E.U16 R50, desc[UR22][R136.64] ;  /* 0x0000001688325981 */ /* 0x000f22000c1e1500 */
[----:B------:R-:W-:Y:S02]  /*58d0*/  ISETP.GT.AND P5, PT, R11, 0x12, PT ;  /* 0x000000120b00780c */ /* 0x000fe40003fa4270 */
[----:B------:R-:W-:Y:S01]  /*58e0*/  PRMT R224, RZ, 0x7610, R224 ;  /* 0x00007610ffe07816 */ /* 0x000fe200000000e0 */
[----:B------:R-:W4:Y:S01]  /*58f0*/  @P6 LDG.E.U16 R251, desc[UR22][R118.64] ;  /* 0x0000001676fb6981 */ /* 0x000f22000c1e1500 */
[----:B------:R-:W-:-:S02]  /*5900*/  PRMT R230, RZ, 0x7610, R230 ;  /* 0x00007610ffe67816 */ /* 0x000fc400000000e6 */
[C---:B------:R-:W-:Y:S01]  /*5910*/  ISETP.GT.AND P4, PT, R11.reuse, 0x10, PT ;  /* 0x000000100b00780c */ /* 0x040fe20003f84270 */
[----:B------:R-:W4:Y:S01]  /*5920*/  @P6 LDG.E.U16 R38, desc[UR22][R120.64] ;  /* 0x0000001678266981 */ /* 0x000f22000c1e1500 */
[----:B------:R-:W-:Y:S02]  /*5930*/  ISETP.GT.AND P6, PT, R11, 0x18, PT ;  /* 0x000000180b00780c */ /* 0x000fe40003fc4270 */
[----:B------:R-:W-:Y:S01]  /*5940*/  PRMT R232, RZ, 0x7610, R232 ;  /* 0x00007610ffe87816 */ /* 0x000fe200000000e8 */
[----:B------:R-:W4:Y:S01]  /*5950*/  @P3 LDG.E.U16 R224, desc[UR22][R142.64] ;  /* 0x000000168ee03981 */ /* 0x000f22000c1e1500 */
[----:B------:R-:W-:-:S03]  /*5960*/  PRMT R234, RZ, 0x7610, R234 ;  /* 0x00007610ffea7816 */ /* 0x000fc600000000ea */
[----:B------:R-:W4:Y:S01]  /*5970*/  @P3 LDG.E.U16 R230, desc[UR22][R144.64] ;  /* 0x0000001690e63981 */ /* 0x000f22000c1e1500 */
[C---:B------:R-:W-:Y:S02]  /*5980*/  ISETP.GT.AND P3, PT, R11.reuse, 0x4, PT ;  /* 0x000000040b00780c */ /* 0x040fe40003f64270 */
[----:B------:R-:W-:Y:S01]  /*5990*/  PRMT R44, RZ, 0x7610, R44 ;  /* 0x00007610ff2c7816 */ /* 0x000fe2000000002c */
[----:B------:R-:W4:Y:S01]  /*59a0*/  @P5 LDG.E.U16 R232, desc[UR22][R146.64] ;  /* 0x0000001692e85981 */ /* 0x000f22000c1e1500 */
[----:B------:R-:W-:Y:S02]  /*59b0*/  PRMT R46, RZ, 0x7610, R46 ;  /* 0x00007610ff2e7816 */ /* 0x000fe4000000002e */
[----:B------:R-:W-:Y:S01]  /*59c0*/  PRMT R52, RZ, 0x7610, R52 ;  /* 0x00007610ff347816 */ /* 0x000fe20000000034 */
[----:B------:R-:W4:Y:S01]  /*59d0*/  @P5 LDG.E.U16 R234, desc[UR22][R148.64] ;  /* 0x0000001694ea5981 */ /* 0x000f22000c1e1500 */
[----:B------:R-:W-:Y:S02]  /*59e0*/  PRMT R220, RZ, 0x7610, R220 ;  /* 0x00007610ffdc7816 */ /* 0x000fe400000000dc */
[----:B------:R-:W-:Y:S01]  /*59f0*/  ISETP.GT.AND P5, PT, R11, 0x5, PT ;  /* 0x000000050b00780c */ /* 0x000fe20003fa4270 */
[----:B------:R-:W4:Y:S01]  /*5a00*/  @P4 LDG.E.U16 R44, desc[UR22][R122.64] ;  /* 0x000000167a2c4981 */ /* 0x000f22000c1e1500 */
[----:B------:R-:W-:-:S02]  /*5a10*/  PRMT R17, RZ, 0x7610, R17 ;  /* 0x00007610ff117816 */ /* 0x000fc40000000011 */
[----:B------:R-:W-:Y:S01]  /*5a20*/  PRMT R18, RZ, 0x7610, R18 ;  /* 0x00007610ff127816 */ /* 0x000fe20000000012 */
[----:B------:R-:W4:Y:S01]  /*5a30*/  @P4 LDG.E.U16 R46, desc[UR22][R124.64] ;  /* 0x000000167c2e4981 */ /* 0x000f22000c1e1500 */
[----:B------:R-:W-:Y:S02]  /*5a40*/  ISETP.GT.AND P4, PT, R11, 0x19, PT ;  /* 0x000000190b00780c */ /* 0x000fe40003f84270 */
[----:B------:R-:W-:Y:S01]  /*5a50*/  PRMT R20, RZ, 0x7610, R20 ;  /* 0x00007610ff147816 */ /* 0x000fe20000000014 */
[----:B------:R-:W4:Y:S01]  /*5a60*/  @P6 LDG.E.U16 R52, desc[UR22][R126.64] ;  /* 0x000000167e346981 */ /* 0x000f22000c1e1500 */
[----:B------:R-:W-:-:S03]  /*5a70*/  PRMT R19, RZ, 0x7610, R19 ;  /* 0x00007610ff137816 */ /* 0x000fc60000000013 */
[----:B------:R-:W4:Y:S01]  /*5a80*/  @P6 LDG.E.U16 R220, desc[UR22][R128.64] ;  /* 0x0000001680dc6981 */ /* 0x000f22000c1e1500 */
[----:B------:R-:W-:Y:S02]  /*5a90*/  ISETP.GT.AND P6, PT, R11, 0x1a, PT ;  /* 0x0000001a0b00780c */ /* 0x000fe40003fc4270 */
[----:B------:R-:W-:Y:S02]  /*5aa0*/  PRMT R21, RZ, 0x7610, R21 ;  /* 0x00007610ff157816 */ /* 0x000fe40000000015 */
[----:B------:R-:W-:Y:S02]  /*5ab0*/  PRMT R226, RZ, 0x7610, R226 ;  /* 0x00007610ffe27816 */ /* 0x000fe400000000e2 */
[----:B------:R-:W-:Y:S02]  /*5ac0*/  PRMT R228, RZ, 0x7610, R228 ;  /* 0x00007610ffe47816 */ /* 0x000fe400000000e4 */
[----:B------:R-:W-:Y:S02]  /*5ad0*/  PRMT R236, RZ, 0x7610, R236 ;  /* 0x00007610ffec7816 */ /* 0x000fe400000000ec */
[----:B------:R-:W-:Y:S01]  /*5ae0*/  PRMT R238, RZ, 0x7610, R238 ;  /* 0x00007610ffee7816 */ /* 0x000fe200000000ee */
[----:B------:R-:W4:Y:S04]  /*5af0*/  @P4 LDG.E.U16 R226, desc[UR22][R138.64] ;  /* 0x000000168ae24981 */ /* 0x000f28000c1e1500 */
[----:B------:R-:W4:Y:S04]  /*5b00*/  @P4 LDG.E.U16 R228, desc[UR22][R140.64] ;  /* 0x000000168ce44981 */ /* 0x000f28000c1e1500 */
[----:B------:R-:W4:Y:S04]  /*5b10*/  @P6 LDG.E.U16 R236, desc[UR22][R150.64] ;  /* 0x0000001696ec6981 */ /* 0x000f28000c1e1500 */
[----:B------:R-:W4:Y:S01]  /*5b20*/  @P6 LDG.E.U16 R238, desc[UR22][R152.64] ;  /* 0x0000001698ee6981 */ /* 0x000f22000c1e1500 */
[----:B--2---:R-:W-:-:S04]  /*5b30*/  IMAD.WIDE R60, R14, 0x2, R60 ;  /* 0x000000020e3c7825 */ /* 0x004fc800078e023c */
[C---:B---3--:R-:W-:Y:S01]  /*5b40*/  IMAD.WIDE R58, R14.reuse, 0x2, R58 ;  /* 0x000000020e3a7825 */ /* 0x048fe200078e023a */
[----:B------:R1:W2:Y:S03]  /*5b50*/  @P2 LDG.E.U16 R17, desc[UR22][R60.64] ;  /* 0x000000163c112981 */ /* 0x0002a6000c1e1500 */
[C---:B----4-:R-:W-:Y:S01]  /*5b60*/  IMAD.WIDE R56, R14.reuse, 0x2, R56 ;  /* 0x000000020e387825 */ /* 0x050fe200078e0238 */
[----:B------:R-:W3:Y:S03]  /*5b70*/  @P3 LDG.E.U16 R18, desc[UR22][R58.64] ;  /* 0x000000163a123981 */ /* 0x000ee6000c1e1500 */
[C---:B------:R-:W-:Y:S01]  /*5b80*/  IMAD.WIDE R54, R14.reuse, 0x2, R54 ;  /* 0x000000020e367825 */ /* 0x040fe200078e0236 */
[----:B------:R4:W2:Y:S03]  /*5b90*/  @P3 LDG.E.U16 R20, desc[UR22][R56.64] ;  /* 0x0000001638143981 */ /* 0x0008a6000c1e1500 */
[C---:B------:R-:W-:Y:S01]  /*5ba0*/  IMAD.WIDE R8, R14.reuse, 0x2, R8 ;  /* 0x000000020e087825 */ /* 0x040fe200078e0208 */
[----:B------:R0:W2:Y:S04]  /*5bb0*/  @P5 LDG.E.U16 R19, desc[UR22][R54.64] ;  /* 0x0000001636135981 */ /* 0x0000a8000c1e1500 */
[----:B------:R-:W2:Y:S01]  /*5bc0*/  @P5 LDG.E.U16 R21, desc[UR22][R8.64] ;  /* 0x0000001608155981 */ /* 0x000ea2000c1e1500 */
[----:B------:R-:W-:-:S04]  /*5bd0*/  IMAD.WIDE R2, R14, 0x2, R2 ;  /* 0x000000020e027825 */ /* 0x000fc800078e0202 */
[----:B0-----:R-:W-:-:S04]  /*5be0*/  IMAD.WIDE R12, R14, 0x2, R12 ;  /* 0x000000020e0c7825 */ /* 0x001fc800078e020c */
[----:B------:R-:W-:-:S05]  /*5bf0*/  IMAD.WIDE R196, R14, 0x2, R196 ;  /* 0x000000020ec47825 */ /* 0x000fca00078e02c4 */
[----:B------:R-:W-:Y:S04]  /*5c00*/  STL.64 [R1], R196 ;  /* 0x000000c401007387 */ /* 0x000fe80000100a00 */
[----:B------:R-:W-:Y:S04]  /*5c10*/  STL.64 [R1+0x8], R12 ;  /* 0x0000080c01007387 */ /* 0x000fe80000100a00 */
[----:B------:R-:W-:Y:S04]  /*5c20*/  STL.64 [R1+0x10], R2 ;  /* 0x0000100201007387 */ /* 0x000fe80000100a00 */
[----:B------:R-:W-:Y:S04]  /*5c30*/  STL.64 [R1+0x18], R8 ;  /* 0x0000180801007387 */ /* 0x000fe80000100a00 */
[----:B------:R-:W-:Y:S04]  /*5c40*/  STL.64 [R1+0x20], R54 ;  /* 0x0000203601007387 */ /* 0x000fe80000100a00 */
[----:B------:R-:W-:Y:S04]  /*5c50*/  STL.64 [R1+0x28], R56 ;  /* 0x0000283801007387 */ /* 0x000fe80000100a00 */
[----:B------:R-:W-:Y:S04]  /*5c60*/  STL.64 [R1+0x30], R58 ;  /* 0x0000303a01007387 */ /* 0x000fe80000100a00 */
[----:B------:R0:W-:Y:S04]  /*5c70*/  STL.64 [R1+0x38], R60 ;  /* 0x0000383c01007387 */ /* 0x0001e80000100a00 */
[----:B0-----:R-:W1:Y:S04]  /*5c80*/  LDL.LU.64 R60, [R1+0xb0] ;  /* 0x0000b000013c7983 */ /* 0x001e680000300a00 */
[----:B------:R-:W2:Y:S04]  /*5c90*/  LDL.LU.64 R58, [R1+0xa8] ;  /* 0x0000a800013a7983 */ /* 0x000ea80000300a00 */
[----:B------:R-:W4:Y:S04]  /*5ca0*/  LDL.LU.64 R56, [R1+0xa0] ;  /* 0x0000a00001387983 */ /* 0x000f280000300a00 */
[----:B------:R-:W2:Y:S04]  /*5cb0*/  LDL.LU.64 R54, [R1+0x98] ;  /* 0x0000980001367983 */ /* 0x000ea80000300a00 */
[----:B------:R-:W2:Y:S01]  /*5cc0*/  LDL.LU.64 R8, [R1+0x90] ;  /* 0x0000900001087983 */ /* 0x000ea20000300a00 */
[----:B------:R-:W-:-:S02]  /*5cd0*/  ISETP.GT.AND P4, PT, R11, 0x6, PT ;  /* 0x000000060b00780c */ /* 0x000fc40003f84270 */
[C---:B------:R-:W-:Y:S02]  /*5ce0*/  ISETP.GT.AND P2, PT, R11.reuse, 0x7, PT ;  /* 0x000000070b00780c */ /* 0x040fe40003f44270 */
[C---:B------:R-:W-:Y:S02]  /*5cf0*/  ISETP.GT.AND P3, PT, R11.reuse, 0xb, PT ;  /* 0x0000000b0b00780c */ /* 0x040fe40003f64270 */
[----:B------:R-:W-:Y:S01]  /*5d00*/  ISETP.GT.AND P5, PT, R11, 0xc, PT ;  /* 0x0000000c0b00780c */ /* 0x000fe20003fa4270 */
[C---:B------:R-:W-:Y:S01]  /*5d10*/  IMAD.WIDE R168, R14.reuse, 0x2, R168 ;  /* 0x000000020ea87825 */ /* 0x040fe200078e02a8 */
[----:B------:R-:W-:Y:S02]  /*5d20*/  PRMT R23, RZ, 0x7610, R23 ;  /* 0x00007610ff177816 */ /* 0x000fe40000000017 */
[----:B------:R-:W-:Y:S01]  /*5d30*/  PRMT R25, RZ, 0x7610, R25 ;  /* 0x00007610ff197816 */ /* 0x000fe20000000019 */
[----:B------:R-:W-:Y:S01]  /*5d40*/  IMAD.WIDE R166, R14, 0x2, R166 ;  /* 0x000000020ea67825 */ /* 0x000fe200078e02a6 */
[----:B------:R-:W-:-:S02]  /*5d50*/  PRMT R27, RZ, 0x7610, R27 ;  /* 0x00007610ff1b7816 */ /* 0x000fc4000000001b */
[----:B------:R-:W-:Y:S01]  /*5d60*/  PRMT R29, RZ, 0x7610, R29 ;  /* 0x00007610ff1d7816 */ /* 0x000fe2000000001d */
[C---:B------:R-:W-:Y:S01]  /*5d70*/  IMAD.WIDE R156, R14.reuse, 0x2, R156 ;  /* 0x000000020e9c7825 */ /* 0x040fe200078e029c */
[----:B------:R-:W-:Y:S01]  /*5d80*/  PRMT R31, RZ, 0x7610, R31 ;  /* 0x00007610ff1f7816 */ /* 0x000fe2000000001f */
[----:B------:R-:W3:Y:S01]  /*5d90*/  @P4 LDG.E.U16 R23, desc[UR22][R2.64] ;  /* 0x0000001602174981 */ /* 0x000ee2000c1e1500 */
[----:B------:R-:W-:Y:S01]  /*5da0*/  PRMT R33, RZ, 0x7610, R33 ;  /* 0x00007610ff217816 */ /* 0x000fe20000000021 */
[C---:B------:R-:W-:Y:S01]  /*5db0*/  IMAD.WIDE R154, R14.reuse, 0x2, R154 ;  /* 0x000000020e9a7825 */ /* 0x040fe200078e029a */
[----:B------:R-:W-:Y:S01]  /*5dc0*/  PRMT R22, RZ, 0x7610, R22 ;  /* 0x00007610ff167816 */ /* 0x000fe20000000016 */
[----:B------:R-:W3:Y:S01]  /*5dd0*/  @P4 LDG.E.U16 R25, desc[UR22][R12.64] ;  /* 0x000000160c194981 */ /* 0x000ee2000c1e1500 */
[----:B------:R-:W-:Y:S01]  /*5de0*/  PRMT R24, RZ, 0x7610, R24 ;  /* 0x00007610ff187816 */ /* 0x000fe20000000018 */
[----:B------:R-:W-:Y:S01]  /*5df0*/  IMAD.WIDE R212, R14, 0x2, R212 ;  /* 0x000000020ed47825 */ /* 0x000fe200078e02d4 */
[C---:B------:R-:W-:Y:S01]  /*5e00*/  ISETP.GT.AND P4, PT, R11.reuse, 0xd, PT ;  /* 0x0000000d0b00780c */ /* 0x040fe20003f84270 */
[----:B------:R-:W3:Y:S04]  /*5e10*/  @P2 LDG.E.U16 R27, desc[UR22][R196.64] ;  /* 0x00000016c41b2981 */ /* 0x000ee8000c1e1500 */
[----:B------:R-:W3:Y:S01]  /*5e20*/  @P2 LDG.E.U16 R29, desc[UR22][R212.64] ;  /* 0x00000016d41d2981 */ /* 0x000ee2000c1e1500 */
[----:B------:R-:W-:-:S03]  /*5e30*/  ISETP.GT.AND P2, PT, R11, 0xe, PT ;  /* 0x0000000e0b00780c */ /* 0x000fc60003f44270 */
[----:B------:R-:W3:Y:S04]  /*5e40*/  @P3 LDG.E.U16 R31, desc[UR22][R154.64] ;  /* 0x000000169a1f3981 */ /* 0x000ee8000c1e1500 */
[----:B------:R-:W3:Y:S01]  /*5e50*/  @P3 LDG.E.U16 R33, desc[UR22][R156.64] ;  /* 0x000000169c213981 */ /* 0x000ee2000c1e1500 */
[----:B------:R-:W-:-:S03]  /*5e60*/  ISETP.GT.AND P3, PT, R11, 0xf, PT ;  /* 0x0000000f0b00780c */ /* 0x000fc60003f64270 */
[----:B------:R-:W3:Y:S04]  /*5e70*/  @P5 LDG.E.U16 R22, desc[UR22][R166.64] ;  /* 0x00000016a6165981 */ /* 0x000ee8000c1e1500 */
[----:B------:R-:W3:Y:S01]  /*5e80*/  @P5 LDG.E.U16 R24, desc[UR22][R168.64] ;  /* 0x00000016a8185981 */ /* 0x000ee2000c1e1500 */
[----:B------:R-:W-:Y:S01]  /*5e90*/  ISETP.GT.AND P5, PT, R11, 0x13, PT ;  /* 0x000000130b00780c */ /* 0x000fe20003fa4270 */
[C---:B------:R-:W-:Y:S01]  /*5ea0*/  IMAD.WIDE R160, R14.reuse, 0x2, R160 ;  /* 0x000000020ea07825 */ /* 0x040fe200078e02a0 */
[----:B------:R-:W-:Y:S01]  /*5eb0*/  PRMT R35, RZ, 0x7610, R35 ;  /* 0x00007610ff237816 */ /* 0x000fe20000000023 */
[----:B------:R-:W3:Y:S01]  /*5ec0*/  LDL.LU.64 R2, [R1+0x88] ;  /* 0x0000880001027983 */ /* 0x000ee20000300a00 */
[----:B------:R-:W-:Y:S01]  /*5ed0*/  PRMT R37, RZ, 0x7610, R37 ;  /* 0x00007610ff257816 */ /* 0x000fe20000000025 */
[C---:B------:R-:W-:Y:S01]  /*5ee0*/  IMAD.WIDE R158, R14.reuse, 0x2, R158 ;  /* 0x000000020e9e7825 */ /* 0x040fe200078e029e */
[----:B------:R-:W-:Y:S01]  /*5ef0*/  PRMT R39, RZ, 0x7610, R39 ;  /* 0x00007610ff277816 */ /* 0x000fe20000000027 */
[----:B------:R-:W3:Y:S01]  /*5f00*/  LDL.LU.64 R12, [R1+0x80] ;  /* 0x00008000010c7983 */ /* 0x000ee20000300a00 */
[----:B------:R-:W-:Y:S01]  /*5f10*/  PRMT R41, RZ, 0x7610, R41 ;  /* 0x00007610ff297816 */ /* 0x000fe20000000029 */
[C---:B------:R-:W-:Y:S01]  /*5f20*/  IMAD.WIDE R214, R14.reuse, 0x2, R214 ;  /* 0x000000020ed67825 */ /* 0x040fe200078e02d6 */
[----:B------:R-:W-:Y:S01]  /*5f30*/  PRMT R43, RZ, 0x7610, R43 ;  /* 0x00007610ff2b7816 */ /* 0x000fe2000000002b */
[----:B------:R0:W5:Y:S01]  /*5f40*/  LDL.LU.64 R196, [R1+0x78] ;  /* 0x0000780001c47983 */ /* 0x0001620000300a00 */
[----:B------:R-:W-:Y:S01]  /*5f50*/  PRMT R45, RZ, 0x7610, R45 ;  /* 0x00007610ff2d7816 */ /* 0x000fe2000000002d */
[----:B------:R-:W-:Y:S01]  /*5f60*/  IMAD.WIDE R206, R14, 0x2, R206 ;  /* 0x000000020ece7825 */ /* 0x000fe200078e02ce */
[----:B------:R-:W-:-:S02]  /*5f70*/  PRMT R47, RZ, 0x7610, R47 ;  /* 0x00007610ff2f7816 */ /* 0x000fc4000000002f */
[----:B------:R-:W-:Y:S01]  /*5f80*/  PRMT R49, RZ, 0x7610, R49 ;  /* 0x00007610ff317816 */ /* 0x000fe20000000031 */
[C---:B------:R-:W-:Y:S01]  /*5f90*/  IMAD.WIDE R192, R14.reuse, 0x2, R192 ;  /* 0x000000020ec07825 */ /* 0x040fe200078e02c0 */
[----:B------:R-:W3:Y:S03]  /*5fa0*/  @P3 LDG.E.U16 R43, desc[UR22][R206.64] ;  /* 0x00000016ce2b3981 */ /* 0x000ee6000c1e1500 */
[C---:B------:R-:W-:Y:S01]  /*5fb0*/  IMAD.WIDE R190, R14.reuse, 0x2, R190 ;  /* 0x000000020ebe7825 */ /* 0x040fe200078e02be */
[----:B------:R-:W3:Y:S03]  /*5fc0*/  @P2 LDG.E.U16 R41, desc[UR22][R192.64] ;  /* 0x00000016c0292981 */ /* 0x000ee6000c1e1500 */
[C---:B------:R-:W-:Y:S01]  /*5fd0*/  IMAD.WIDE R180, R14.reuse, 0x2, R180 ;  /* 0x000000020eb47825 */ /* 0x040fe200078e02b4 */
[----:B------:R-:W3:Y:S03]  /*5fe0*/  @P2 LDG.E.U16 R39, desc[UR22][R190.64] ;  /* 0x00000016be272981 */ /* 0x000ee6000c1e1500 */
[----:B------:R-:W-:Y:S01]  /*5ff0*/  IMAD.WIDE R178, R14, 0x2, R178 ;  /* 0x000000020eb27825 */ /* 0x000fe200078e02b2 */
[----:B------:R-:W3:Y:S01]  /*6000*/  @P4 LDG.E.U16 R37, desc[UR22][R180.64] ;  /* 0x00000016b4254981 */ /* 0x000ee2000c1e1500 */
[----:B------:R-:W-:-:S03]  /*6010*/  ISETP.GT.AND P2, PT, R11, 0x15, PT ;  /* 0x000000150b00780c */ /* 0x000fc60003f44270 */
[----:B------:R-:W3:Y:S01]  /*6020*/  @P4 LDG.E.U16 R35, desc[UR22][R178.64] ;  /* 0x00000016b2234981 */ /* 0x000ee2000c1e1500 */
[----:B------:R-:W-:-:S03]  /*6030*/  ISETP.GT.AND P4, PT, R11, 0x14, PT ;  /* 0x000000140b00780c */ /* 0x000fc60003f84270 */
[----:B------:R-:W3:Y:S01]  /*6040*/  @P3 LDG.E.U16 R45, desc[UR22][R214.64] ;  /* 0x00000016d62d3981 */ /* 0x000ee2000c1e1500 */
[----:B------:R-:W-:-:S03]  /*6050*/  ISETP.GT.AND P3, PT, R11, 0x16, PT ;  /* 0x000000160b00780c */ /* 0x000fc60003f64270 */
[----:B------:R-:W3:Y:S04]  /*6060*/  @P5 LDG.E.U16 R47, desc[UR22][R158.64] ;  /* 0x000000169e2f5981 */ /* 0x000ee8000c1e1500 */
[----:B------:R-:W3:Y:S01]  /*6070*/  @P5 LDG.E.U16 R49, desc[UR22][R160.64] ;  /* 0x00000016a0315981 */ /* 0x000ee2000c1e1500 */
        /* <DEDUP_REMOVED lines=8> */
[----:B------:R-:W-:Y:S02]  /*6100*/  PRMT R199, RZ, 0x7610, R199 ;  /* 0x00007610ffc77816 */ /* 0x000fe400000000c7 */
[----:B------:R-:W-:Y:S01]  /*6110*/  PRMT R221, RZ, 0x7610, R221 ;  /* 0x00007610ffdd7816 */ /* 0x000fe200000000dd */
[C---:B------:R-:W-:Y:S01]  /*6120*/  IMAD.WIDE R194, R14.reuse, 0x2, R194 ;  /* 0x000000020ec27825 */ /* 0x040fe200078e02c2 */
[----:B------:R-:W-:Y:S02]  /*6130*/  PRMT R223, RZ, 0x7610, R223 ;  /* 0x00007610ffdf7816 */ /* 0x000fe400000000df */
        /* <DEDUP_REMOVED lines=9> */
[----:B------:R-:W-:-:S02]  /*61d0*/  ISETP.GT.AND P2, PT, R11, 0x1c, PT ;  /* 0x0000001c0b00780c */ /* 0x000fc40003f44270 */
[C---:B------:R-:W-:Y:S01]  /*61e0*/  ISETP.GT.AND P6, PT, R11.reuse, 0x1f, PT ;  /* 0x0000001f0b00780c */ /* 0x040fe20003fc4270 */
        /* <DEDUP_REMOVED lines=28> */
[C---:B------:R-:W-:Y:S01]  /*63b0*/  IMAD.WIDE R164, R14.reuse, 0x2, R164 ;  /* 0x000000020ea47825 */ /* 0x040fe200078e02a4 */
[----:B------:R-:W3:Y:S03]  /*63c0*/  @P2 LDG.E.U16 R30, desc[UR22][R174.64] ;  /* 0x00000016ae1e2981 */ /* 0x000ee6000c1e1500 */
[----:B------:R-:W-:Y:S01]  /*63d0*/  IMAD.WIDE R162, R14, 0x2, R162 ;  /* 0x000000020ea27825 */ /* 0x000fe200078e02a2 */
[----:B------:R-:W3:Y:S04]  /*63e0*/  @P4 LDG.E.U16 R229, desc[UR22][R164.64] ;  /* 0x00000016a4e54981 */ /* 0x000ee8000c1e1500 */
[----:B------:R-:W3:Y:S04]  /*63f0*/  @P4 LDG.E.U16 R227, desc[UR22][R162.64] ;  /* 0x00000016a2e34981 */ /* 0x000ee8000c1e1500 */
[----:B------:R-:W3:Y:S04]  /*6400*/  @P5 LDG.E.U16 R235, desc[UR22][R202.64] ;  /* 0x00000016caeb5981 */ /* 0x000ee8000c1e1500 */
[----:B------:R-:W3:Y:S04]  /*6410*/  @P5 LDG.E.U16 R237, desc[UR22][R204.64] ;  /* 0x00000016cced5981 */ /* 0x000ee8000c1e1500 */
[----:B------:R-:W3:Y:S04]  /*6420*/  @P6 LDG.E.U16 R239, desc[UR22][R210.64] ;  /* 0x00000016d2ef6981 */ /* 0x000ee8000c1e1500 */
[----:B------:R-:W3:Y:S01]  /*6430*/  @P6 LDG.E.U16 R241, desc[UR22][R218.64] ;  /* 0x00000016daf16981 */ /* 0x000ee2000c1e1500 */
[----:B------:R-:W-:Y:S01]  /*6440*/  BAR.SYNC.DEFER_BLOCKING 0x0 ;  /* 0x0000000000007b1d */ /* 0x000fe20000010000 */
        /* <DEDUP_REMOVED lines=10> */
[----:B------:R-:W-:-:S03]  /*64f0*/  PRMT R252, RZ, 0x7610, R252 ;  /* 0x00007610fffc7816 */ /* 0x000fc600000000fc */
[----:B------:R-:W-:Y:S01]  /*6500*/  IMAD.WIDE R100, R15, 0x2, R100 ;  /* 0x000000020f647825 */ /* 0x000fe200078e0264 */
[----:B------:R-:W-:Y:S04]  /*6510*/  STS.U16 [R10+UR9+0x4000], R243 ;  /* 0x004000f30a007988 */ /* 0x000fe80008000409 */
[----:B------:R-:W-:Y:S04]  /*6520*/  STS.U16 [R10+UR9+0x6000], R245 ;  /* 0x006000f50a007988 */ /* 0x000fe80008000409 */
[----:B------:R-:W-:Y:S04]  /*6530*/  STS.U16 [R10+UR9+0x4400], R251 ;  /* 0x004400fb0a007988 */ /* 0x000fe80008000409 */
[----:B------:R0:W-:Y:S04]  /*6540*/  STS.U16 [R10+UR9+0x6400], R38 ;  /* 0x006400260a007988 */ /* 0x0001e80008000409 */
[----:B------:R0:W-:Y:S04]  /*6550*/  STS.U16 [R10+UR9+0x4800], R44 ;  /* 0x0048002c0a007988 */ /* 0x0001e80008000409 */
[----:B------:R0:W-:Y:S04]  /*6560*/  STS.U16 [R10+UR9+0x6800], R46 ;  /* 0x0068002e0a007988 */ /* 0x0001e80008000409 */
[----:B------:R0:W-:Y:S04]  /*6570*/  STS.U16 [R10+UR9+0x4c00], R52 ;  /* 0x004c00340a007988 */ /* 0x0001e80008000409 */
[----:B------:R0:W-:Y:S02]  /*6580*/  STS.U16 [R10+UR9+0x6c00], R220 ;  /* 0x006c00dc0a007988 */ /* 0x0001e40008000409 */
[----:B0-----:R-:W-:-:S02]  /*6590*/  PRMT R38, RZ, 0x7610, R38 ;  /* 0x00007610ff267816 */ /* 0x001fc40000000026 */
        /* <DEDUP_REMOVED lines=8> */
[----:B------:R0:W-:Y:S04]  /*6620*/  STS.U16 [R6+UR9+0x4880], R48 ;  /* 0x0048803006007988 */ /* 0x0001e80008000409 */
[----:B------:R1:W-:Y:S01]  /*6630*/  STS.U16 [R6+UR9+0x6880], R50 ;  /* 0x0068803206007988 */ /* 0x0003e20008000409 */
[----:B0-----:R-:W-:-:S03]  /*6640*/  PRMT R40, RZ, 0x7610, R40 ;  /* 0x00007610ff287816 */ /* 0x001fc60000000028 */
[----:B------:R-:W-:Y:S01]  /*6650*/  STS.U16 [R6+UR9+0x4c80], R226 ;  /* 0x004c80e206007988 */ /* 0x000fe20008000409 */
[----:B------:R-:W-:-:S03]  /*6660*/  PRMT R42, RZ, 0x7610, R42 ;  /* 0x00007610ff2a7816 */ /* 0x000fc6000000002a */
[----:B------:R-:W-:Y:S01]  /*6670*/  STS.U16 [R6+UR9+0x6c80], R228 ;  /* 0x006c80e406007988 */ /* 0x000fe20008000409 */
[----:B------:R-:W-:-:S03]  /*6680*/  PRMT R48, RZ, 0x7610, R48 ;  /* 0x00007610ff307816 */ /* 0x000fc60000000030 */
[----:B------:R0:W-:Y:S01]  /*6690*/  STS.U16 [R5+UR9+0x4100], R34 ;  /* 0x0041002205007988 */ /* 0x0001e20008000409 */
[----:B-1----:R-:W-:-:S03]  /*66a0*/  PRMT R50, RZ, 0x7610, R50 ;  /* 0x00007610ff327816 */ /* 0x002fc60000000032 */
[----:B------:R1:W-:Y:S01]  /*66b0*/  STS.U16 [R5+UR9+0x6100], R36 ;  /* 0x0061002405007988 */ /* 0x0003e20008000409 */
[----:B--2---:R-:W-:-:S03]  /*66c0*/  ISETP.GE.AND P2, PT, R8, R11, PT ;  /* 0x0000000b0800720c */ /* 0x004fc60003f46270 */
[----:B------:R2:W-:Y:S01]  /*66d0*/  STS.U16 [R5+UR9+0x4500], R224 ;  /* 0x004500e005007988 */ /* 0x0005e20008000409 */
[----:B0-----:R-:W-:-:S03]  /*66e0*/  PRMT R34, RZ, 0x7610, R34 ;  /* 0x00007610ff227816 */ /* 0x001fc60000000022 */
[----:B------:R0:W-:Y:S01]  /*66f0*/  STS.U16 [R5+UR9+0x6500], R230 ;  /* 0x006500e605007988 */ /* 0x0001e20008000409 */
[----:B-1----:R-:W-:-:S03]  /*6700*/  PRMT R36, RZ, 0x7610, R36 ;  /* 0x00007610ff247816 */ /* 0x002fc60000000024 */
[----:B------:R1:W-:Y:S01]  /*6710*/  STS.U16 [R5+UR9+0x4900], R232 ;  /* 0x004900e805007988 */ /* 0x0003e20008000409 */
[----:B------:R-:W-:-:S03]  /*6720*/  PRMT R226, RZ, 0x7610, R226 ;  /* 0x00007610ffe27816 */ /* 0x000fc600000000e2 */
[----:B------:R1:W-:Y:S01]  /*6730*/  STS.U16 [R5+UR9+0x6900], R234 ;  /* 0x006900ea05007988 */ /* 0x0003e20008000409 */
[----:B--2---:R-:W-:-:S03]  /*6740*/  PRMT R224, RZ, 0x7610, R224 ;  /* 0x00007610ffe07816 */ /* 0x004fc600000000e0 */
[----:B------:R2:W-:Y:S01]  /*6750*/  STS.U16 [R5+UR9+0x4d00], R236 ;  /* 0x004d00ec05007988 */ /* 0x0005e20008000409 */
[----:B------:R-:W-:-:S03]  /*6760*/  PRMT R228, RZ, 0x7610, R228 ;  /* 0x00007610ffe47816 */ /* 0x000fc600000000e4 */
[----:B------:R4:W-:Y:S01]  /*6770*/  STS.U16 [R5+UR9+0x6d00], R238 ;  /* 0x006d00ee05007988 */ /* 0x0009e20008000409 */
[----:B0-----:R-:W-:Y:S01]  /*6780*/  PRMT R230, RZ, 0x7610, R230 ;  /* 0x00007610ffe67816 */ /* 0x001fe200000000e6 */
[C---:B------:R-:W-:Y:S02]  /*6790*/  IMAD.WIDE R96, R15.reuse, 0x2, R96 ;  /* 0x000000020f607825 */ /* 0x040fe400078e0260 */
[----:B------:R0:W-:Y:S01]  /*67a0*/  STS.U16 [R4+UR9+0x4180], R222 ;  /* 0x004180de04007988 */ /* 0x0001e20008000409 */
[----:B-1----:R-:W-:Y:S01]  /*67b0*/  PRMT R232, RZ, 0x7610, R232 ;  /* 0x00007610ffe87816 */ /* 0x002fe200000000e8 */
[C---:B------:R-:W-:Y:S01]  /*67c0*/  IMAD.WIDE R92, R15.reuse, 0x2, R92 ;  /* 0x000000020f5c7825 */ /* 0x040fe200078e025c */
[----:B------:R-:W-:Y:S01]  /*67d0*/  PRMT R234, RZ, 0x7610, R234 ;  /* 0x00007610ffea7816 */ /* 0x000fe200000000ea */
[----:B------:R-:W3:Y:S01]  /*67e0*/  @!P2 LDG.E.U16 R220, desc[UR22][R96.64] ;  /* 0x0000001660dca981 */ /* 0x000ee2000c1e1500 */
[----:B--2---:R-:W-:Y:S01]  /*67f0*/  PRMT R236, RZ, 0x7610, R236 ;  /* 0x00007610ffec7816 */ /* 0x004fe200000000ec */
[C---:B------:R-:W-:Y:S01]  /*6800*/  IMAD.WIDE R88, R15.reuse, 0x2, R88 ;  /* 0x000000020f587825 */ /* 0x040fe200078e0258 */
[----:B----4-:R-:W-:Y:S01]  /*6810*/  PRMT R238, RZ, 0x7610, R238 ;  /* 0x00007610ffee7816 */ /* 0x010fe200000000ee */
[----:B------:R-:W2:Y:S01]  /*6820*/  @!P2 LDG.E.U16 R52, desc[UR22][R92.64] ;  /* 0x000000165c34a981 */ /* 0x000ea2000c1e1500 */
[----:B------:R-:W-:Y:S01]  /*6830*/  PRMT R243, RZ, 0x7610, R243 ;  /* 0x00007610fff37816 */ /* 0x000fe200000000f3 */
[C---:B------:R-:W-:Y:S01]  /*6840*/  IMAD.WIDE R84, R15.reuse, 0x2, R84 ;  /* 0x000000020f547825 */ /* 0x040fe200078e0254 */
[----:B0-----:R-:W-:Y:S01]  /*6850*/  PRMT R222, RZ, 0x7610, R222 ;  /* 0x00007610ffde7816 */ /* 0x001fe200000000de */
[----:B------:R-:W4:Y:S01]  /*6860*/  @!P2 LDG.E.U16 R50, desc[UR22][R88.64] ;  /* 0x000000165832a981 */ /* 0x000f22000c1e1500 */
[----:B------:R-:W-:Y:S01]  /*6870*/  PRMT R245, RZ, 0x7610, R245 ;  /* 0x00007610fff57816 */ /* 0x000fe200000000f5 */
[C---:B------:R-:W-:Y:S01]  /*6880*/  IMAD.WIDE R80, R15.reuse, 0x2, R80 ;  /* 0x000000020f507825 */ /* 0x040fe200078e0250 */
[----:B------:R-:W-:Y:S01]  /*6890*/  PRMT R247, RZ, 0x7610, R247 ;  /* 0x00007610fff77816 */ /* 0x000fe200000000f7 */
[----:B------:R-:W4:Y:S01]  /*68a0*/  @!P2 LDG.E.U16 R48, desc[UR22][R84.64] ;  /* 0x000000165430a981 */ /* 0x000f22000c1e1500 */
[----:B------:R-:W-:Y:S01]  /*68b0*/  PRMT R249, RZ, 0x7610, R249 ;  /* 0x00007610fff97816 */ /* 0x000fe200000000f9 */
[C---:B------:R-:W-:Y:S01]  /*68c0*/  IMAD.WIDE R76, R15.reuse, 0x2, R76 ;  /* 0x000000020f4c7825 */ /* 0x040fe200078e024c */
[----:B------:R-:W-:Y:S01]  /*68d0*/  PRMT R251, RZ, 0x7610, R251 ;  /* 0x00007610fffb7816 */ /* 0x000fe200000000fb */
[----:B------:R-:W4:Y:S02]  /*68e0*/  @!P2 LDG.E.U16 R46, desc[UR22][R80.64] ;  /* 0x00000016502ea981 */ /* 0x000f24000c1e1500 */
[----:B------:R-:W-:-:S02]  /*68f0*/  IMAD.WIDE R72, R15, 0x2, R72 ;  /* 0x000000020f487825 */ /* 0x000fc400078e0248 */
[----:B------:R-:W4:Y:S02]  /*6900*/  @!P2 LDG.E.U16 R44, desc[UR22][R76.64] ;  /* 0x000000164c2ca981 */ /* 0x000f24000c1e1500 */
[C---:B------:R-:W-:Y:S02]  /*6910*/  IMAD.WIDE R68, R15.reuse, 0x2, R68 ;  /* 0x000000020f447825 */ /* 0x040fe400078e0244 */
[----:B------:R-:W4:Y:S02]  /*6920*/  @!P2 LDG.E.U16 R42, desc[UR22][R72.64] ;  /* 0x00000016482aa981 */ /* 0x000f24000c1e1500 */
[C---:B------:R-:W-:Y:S02]  /*6930*/  IMAD.WIDE R64, R15.reuse, 0x2, R64 ;  /* 0x000000020f407825 */ /* 0x040fe400078e0240 */
        /* <DEDUP_REMOVED lines=35> */
[----:B------:R-:W-:Y:S02]  /*6b70*/  IMAD.WIDE R54, R15, 0x2, R54 ;  /* 0x000000020f367825 */ /* 0x000fe400078e0236 */
[----:B------:R-:W4:Y:S04]  /*6b80*/  @!P2 LDG.E.U16 R232, desc[UR22][R58.64] ;  /* 0x000000163ae8a981 */ /* 0x000f28000c1e1500 */
[----:B------:R-:W4:Y:S04]  /*6b90*/  @!P2 LDG.E.U16 R252, desc[UR22][R98.64] ;  /* 0x0000001662fca981 */ /* 0x000f28000c1e1500 */
[----:B------:R-:W4:Y:S04]  /*6ba0*/  @!P2 LDG.E.U16 R243, desc[UR22][R102.64] ;  /* 0x0000001666f3a981 */ /* 0x000f28000c1e1500 */
[----:B------:R-:W4:Y:S04]  /*6bb0*/  @!P2 LDG.E.U16 R245, desc[UR22][R106.64] ;  /* 0x000000166af5a981 */ /* 0x000f28000c1e1500 */
[----:B------:R-:W4:Y:S04]  /*6bc0*/  @!P2 LDG.E.U16 R247, desc[UR22][R110.64] ;  /* 0x000000166ef7a981 */ /* 0x000f28000c1e1500 */
[----:B------:R-:W4:Y:S04]  /*6bd0*/  @!P2 LDG.E.U16 R249, desc[UR22][R114.64] ;  /* 0x0000001672f9a981 */ /* 0x000f28000c1e1500 */
[----:B------:R-:W4:Y:S04]  /*6be0*/  @!P2 LDG.E.U16 R251, desc[UR22][R54.64] ;  /* 0x0000001636fba981 */ /* 0x000f28000c1e1500 */
[----:B------:R0:W-:Y:S04]  /*6bf0*/  STS.U16 [R4+UR9+0x6180], R17 ;  /* 0x0061801104007988 */ /* 0x0001e80008000409 */
[----:B---3--:R0:W-:Y:S04]  /*6c00*/  STS.U16 [R4+UR9+0x4580], R31 ;  /* 0x0045801f04007988 */ /* 0x0081e80008000409 */
        /* <DEDUP_REMOVED lines=38> */
[----:B--2---:R0:W-:Y:S04]  /*6e70*/  STS.U16 [R9+UR9+0xb200], R52 ;  /* 0x00b2003409007988 */ /* 0x0041e80008000409 */
[----:B----4-:R0:W-:Y:S04]  /*6e80*/  STS.U16 [R9+UR9+0xb000], R50 ;  /* 0x00b0003209007988 */ /* 0x0101e80008000409 */
        /* <DEDUP_REMOVED lines=29> */
[----:B------:R1:W-:Y:S06]  /*7060*/  MEMBAR.ALL.CTA ;  /* 0x0000000000007992 */ /* 0x0003ec0000008000 */
[----:B-1----:R-:W1:Y:S01]  /*7070*/  FENCE.VIEW.ASYNC.S ;  /* 0x00000000000073c6 */ /* 0x002e620000000000 */
[----:B------:R-:W-:-:S04]  /*7080*/  ULEA UR11, UR24, UR9, 0x3 ;  /* 0x00000009180b7291 */ /* 0x000fc8000f8e18ff */
[----:B------:R-:W-:Y:S01]  /*7090*/  UIADD3 UR11, UPT, UPT, UR11, 0xc000, URZ ;  /* 0x0000c0000b0b7890 */ /* 0x000fe2000fffe0ff */
[----:B-1----:R-:W-:Y:S06]  /*70a0*/  BAR.SYNC.DEFER_BLOCKING 0x0 ;  /* 0x0000000000007b1d */ /* 0x002fec0000010000 */
[----:B0-----:R-:W-:Y:S05]  /*70b0*/  @P0 BRA `(.L_x_9) ;  /* 0x0000000000500947 */ /* 0x001fea0003800000 */
[----:B------:R-:W-:Y:S02]  /*70c0*/  UIADD3 UR25, UPT, UPT, UR8, 0x80, URZ ;  /* 0x0000008008197890 */ /* 0x000fe4000fffe0ff */
[----:B------:R-:W-:Y:S01]  /*70d0*/  UIADD3 UR34, UPT, UPT, UR8, 0x80, URZ ;  /* 0x0000008008227890 */ /* 0x000fe2000fffe0ff */
        /* <DEDUP_REMOVED lines=9> */
[----:B------:R0:W-:Y:S01]  /*7170*/  UTCHMMA gdesc[UR16], gdesc[UR12], tmem[UR8], tmem[UR20], idesc[UR21], UPT ;  /* 0x00ff140c100075ea */ /* 0x0001e2000b800008 */
[----:B------:R-:W-:Y:S01]  /*7180*/  UMOV UR36, 0x0 ;  /* 0x0000000000247882 */ /* 0x000fe20000000000 */
[----:B------:R-:W-:Y:S01]  /*7190*/  UMOV UR37, 0x8208010 ;  /* 0x0820801000257882 */ /* 0x000fe20000000000 */
[----:B------:R0:W-:Y:S01]  /*71a0*/  UTCHMMA gdesc[UR18], gdesc[UR14], tmem[UR8], tmem[UR30], idesc[UR31], UPT ;  /* 0x00ff1e0e120075ea */ /* 0x0001e2000b800008 */
[----:B------:R-:W-:Y:S01]  /*71b0*/  UMOV UR4, UR6 ;  /* 0x0000000600047c82 */ /* 0x000fe20008000000 */
[----:B------:R0:W-:Y:S01]  /*71c0*/  UTCHMMA gdesc[UR26], gdesc[UR12], tmem[UR25], tmem[UR32], idesc[UR33], UPT ;  /* 0x00ff200c1a0075ea */ /* 0x0001e2000b800019 */
[----:B------:R0:W-:Y:S01]  /*71d0*/  UTCHMMA gdesc[UR28], gdesc[UR14], tmem[UR34], tmem[UR36], idesc[UR37], UPT ;  /* 0x00ff240e1c0075ea */ /* 0x0001e2000b800022 */
[----:B------:R0:W-:Y:S01]  /*71e0*/  UTCBAR [UR4], URZ ;  /* 0x000000ff040073e9 */ /* 0x0001e200080000ff */
[----:B------:R-:W-:Y:S01]  /*71f0*/  NOP ;  /* 0x0000000000007918 */ /* 0x000fe20000000000 */
.L_x_9:
[----:B------:R-:W-:Y:S01]  /*7200*/  UIADD3 UR24, UPT, UPT, UR24, 0x1, URZ ;  /* 0x0000000118187890 */ /* 0x000fe2000fffe0ff */
[----:B------:R-:W-:Y:S02]  /*7210*/  VIADD R16, R16, 0xffffffff ;  /* 0xffffffff10107836 */ /* 0x000fe40000000000 */
[----:B------:R-:W-:Y:S01]  /*7220*/  VIADD R11, R11, 0xffffffe0 ;  /* 0xffffffe00b0b7836 */ /* 0x000fe20000000000 */
[----:B------:R-:W-:Y:S02]  /*7230*/  UISETP.GT.AND UP1, UPT, UR24, 0x1, UPT ;  /* 0x000000011800788c */ /* 0x000fe4000bf24270 */
[----:B------:R-:W-:Y:S02]  /*7240*/  ISETP.NE.U32.AND P2, PT, R16, RZ, PT ;  /* 0x000000ff1000720c */ /* 0x000fe40003f45070 */
[----:B0-----:R-:W-:Y:S02]  /*7250*/  USEL UR4, URZ, 0x1, !UP1 ;  /* 0x00000001ff047887 */ /* 0x001fe4000c800000 */
[----:B------:R-:W-:-:S02]  /*7260*/  USEL UR24, UR24, URZ, !UP1 ;  /* 0x000000ff18187287 */ /* 0x000fc4000c800000 */
[----:B------:R-:W-:-:S03]  /*7270*/  ULOP3.LUT UR6, UR5, UR4, URZ, 0x3c, !UPT ;  /* 0x0000000405067292 */ /* 0x000fc6000f8e3cff */
[----:B------:R-:W-:-:S04]  /*7280*/  UMOV UR4, UR5 ;  /* 0x0000000500047c82 */ /* 0x000fc80008000000 */
[----:B------:R-:W-:Y:S01]  /*7290*/  UMOV UR5, UR6 ;  /* 0x0000000600057c82 */ /* 0x000fe20008000000 */
[----:B------:R-:W-:Y:S05]  /*72a0*/  @P2 BRA `(.L_x_10) ;  /* 0xffffffe0001c2947 */ /* 0x000fea000383ffff */
.L_x_7:
[----:B------:R-:W-:-:S13]  /*72b0*/  ISETP.GE.AND P0, PT, R7, 0x20, PT ;  /* 0x000000200700780c */ /* 0x000fda0003f06270 */
[----:B------:R-:W-:Y:S05]  /*72c0*/  @!P0 BRA `(.L_x_11) ;  /* 0x0000000000108947 */ /* 0x000fea0003800000 */
[----:B------:R-:W-:-:S06]  /*72d0*/  USHF.L.U32 UR4, UR4, 0x1f, URZ ;  /* 0x0000001f04047899 */ /* 0x000fcc00080006ff */
[----:B------:R-:W-:-:S04]  /*72e0*/  IMAD.U32 R0, RZ, RZ, UR4 ;  /* 0x00000004ff007e24 */ /* 0x000fc8000f8e00ff */
[----:B------:R-:W0:Y:S02]  /*72f0*/  SYNCS.PHASECHK.TRANS64.TRYWAIT P0, [UR11], R0 ;  /* 0x00000000ff0075a7 */ /* 0x000e24000800110b */
[----:B0-----:R-:W-:Y:S05]  /*7300*/  @!P0 BRA `(.L_x_12) ;  /* 0x0000007400a08947 */ /* 0x001fea0003800000 */
.L_x_11:
[----:B------:R-:W-:Y:S08]  /*7310*/  BAR.SYNC.DEFER_BLOCKING 0x0 ;  /* 0x0000000000007b1d */ /* 0x000ff00000010000 */
[----:B------:R-:W0:Y:S01]  /*7320*/  LDC R201, c[0x0][0x3b4] ;  /* 0x0000ed00ffc97b82 */ /* 0x000e220000000800 */
[----:B------:R-:W1:Y:S01]  /*7330*/  LDCU.128 UR4, c[0x0][0x390] ;  /* 0x00007200ff0477ac */ /* 0x000e620008000c00 */
[----:B------:R-:W2:Y:S01]  /*7340*/  LDCU.64 UR34, c[0x0][0x398] ;  /* 0x00007300ff2277ac */ /* 0x000ea20008000a00 */
[----:B------:R-:W3:Y:S01]  /*7350*/  LDCU UR32, c[0x0][0x3b8] ;  /* 0x00007700ff2077ac */ /* 0x000ee20008000800 */
[----:B------:R-:W4:Y:S01]  /*7360*/  LDCU.64 UR12, c[0x0][0x398] ;  /* 0x00007300ff0c77ac */ /* 0x000f220008000a00 */
[----:B------:R-:W0:Y:S01]  /*7370*/  LDCU.64 UR16, c[0x0][0x398] ;  /* 0x00007300ff1077ac */ /* 0x000e220008000a00 */
[----:B------:R-:W1:Y:S02]  /*7380*/  @!P1 SYNCS.CCTL.IV [UR9+0xc000] ;  /* 0x00c00000ff0099b1 */ /* 0x000e640008000009 */
[----:B-1----:R-:W-:Y:S01]  /*7390*/  BAR.SYNC.DEFER_BLOCKING 0x0 ;  /* 0x0000000000007b1d */ /* 0x002fe20000010000 */
[----:B------:R-:W-:-:S04]  /*73a0*/  ISETP.GE.AND P0, PT, R198, UR6, PT ;  /* 0x00000006c6007c0c */ /* 0x000fc8000bf06270 */
[C---:B--2--5:R-:W-:Y:S01]  /*73b0*/  ISETP.LT.AND P0, PT, R196.reuse, UR35, !P0 ;  /* 0x00000023c4007c0c */ /* 0x064fe2000c701270 */
[----:B------:R-:W1:Y:S01]  /*73c0*/  LDCU.64 UR28, c[0x0][0x398] ;  /* 0x00007300ff1c77ac */ /* 0x000e620008000a00 */
[----:B------:R-:W2:Y:S01]  /*73d0*/  LDTM.x64 R24, tmem[UR10] ;  /* 0x0000000a001879ee */ /* 0x000ea20008340000 */
[----:B------:R-:W-:Y:S01]  /*73e0*/  LDTM.x64 R132, tmem[UR10+0x40] ;  /* 0x0000400a008479ee */ /* 0x000fe20008340000 */
[----:B---3--:R-:W-:Y:S01]  /*73f0*/  IMAD R203, R196, UR32, RZ ;  /* 0x00000020c4cb7c24 */ /* 0x008fe2000f8e02ff */
[----:B------:R-:W3:Y:S01]  /*7400*/  LDCU.64 UR24, c[0x0][0x398] ;  /* 0x00007300ff1877ac */ /* 0x000ee20008000a00 */
[----:B------:R-:W0:Y:S01]  /*7410*/  LDCU.64 UR14, c[0x0][0x398] ;  /* 0x00007300ff0e77ac */ /* 0x000e220008000a00 */
[----:B------:R-:W0:Y:S01]  /*7420*/  LDCU.64 UR26, c[0x0][0x398] ;  /* 0x00007300ff1a77ac */ /* 0x000e220008000a00 */
[----:B------:R-:W0:Y:S01]  /*7430*/  LDCU.64 UR30, c[0x0][0x398] ;  /* 0x00007300ff1e77ac */ /* 0x000e220008000a00 */
[----:B------:R-:W0:Y:S01]  /*7440*/  @!P1 SYNCS.CCTL.IV [UR9+0xc008] ;  /* 0x00c00800ff0099b1 */ /* 0x000e220008000009 */
[----:B------:R-:W0:Y:S01]  /*7450*/  LDCU.64 UR18, c[0x0][0x398] ;  /* 0x00007300ff1277ac */ /* 0x000e220008000a00 */
[----:B------:R-:W0:Y:S01]  /*7460*/  LDCU.64 UR20, c[0x0][0x398] ;  /* 0x00007300ff1477ac */ /* 0x000e220008000a00 */
[----:B--2---:R-:W-:Y:S01]  /*7470*/  IMAD.MOV.U32 R227, RZ, RZ, R68 ;  /* 0x000000ffffe37224 */ /* 0x004fe200078e0044 */
[----:B------:R-:W-:Y:S01]  /*7480*/  STL [R1+0x44], R41 ;  /* 0x0000442901007387 */ /* 0x000fe20000100800 */
[----:B------:R-:W-:Y:S01]  /*7490*/  IMAD.MOV.U32 R226, RZ, RZ, R69 ;  /* 0x000000ffffe27224 */ /* 0x000fe200078e0045 */
[----:B------:R-:W2:Y:S01]  /*74a0*/  LDCU UR6, c[0x0][0x398] ;  /* 0x00007300ff0677ac */ /* 0x000ea20008000800 */
[----:B------:R-:W-:Y:S01]  /*74b0*/  IMAD.MOV.U32 R225, RZ, RZ, R70 ;  /* 0x000000ffffe17224 */ /* 0x000fe200078e0046 */
[----:B------:R0:W-:Y:S01]  /*74c0*/  STL [R1+0x48], R42 ;  /* 0x0000482a01007387 */ /* 0x0001e20000100800 */
[----:B------:R-:W-:Y:S01]  /*74d0*/  IMAD.MOV.U32 R224, RZ, RZ, R71 ;  /* 0x000000ffffe07224 */ /* 0x000fe200078e0047 */
[----:B------:R-:W0:Y:S01]  /*74e0*/  LDCU UR9, c[0x0][0x398] ;  /* 0x00007300ff0977ac */ /* 0x000e220008000800 */
[----:B------:R-:W-:-:S02]  /*74f0*/  IMAD.MOV.U32 R223, RZ, RZ, R72 ;  /* 0x000000ffffdf7224 */ /* 0x000fc400078e0048 */
[----:B------:R-:W-:Y:S01]  /*7500*/  IMAD.MOV.U32 R222, RZ, RZ, R73 ;  /* 0x000000ffffde7224 */ /* 0x000fe200078e0049 */
[----:B------:R-:W0:Y:S01]  /*7510*/  LDCU UR33, c[0x0][0x398] ;  /* 0x00007300ff2177ac */ /* 0x000e220008000800 */
[----:B------:R-:W-:Y:S02]  /*7520*/  IMAD.MOV.U32 R221, RZ, RZ, R74 ;  /* 0x000000ffffdd7224 */ /* 0x000fe400078e004a */
[----:B------:R-:W-:Y:S01]  /*7530*/  IMAD.MOV.U32 R220, RZ, RZ, R75 ;  /* 0x000000ffffdc7224 */ /* 0x000fe200078e004b */
[----:B------:R-:W0:Y:S01]  /*7540*/  LDCU UR35, c[0x0][0x398] ;  /* 0x00007300ff2377ac */ /* 0x000e220008000800 */
[----:B------:R-:W-:Y:S02]  /*7550*/  IMAD.MOV.U32 R219, RZ, RZ, R76 ;  /* 0x000000ffffdb7224 */ /* 0x000fe400078e004c */
[----:B------:R-:W-:Y:S01]  /*7560*/  IMAD.MOV.U32 R218, RZ, RZ, R77 ;  /* 0x000000ffffda7224 */ /* 0x000fe200078e004d */
[----:B------:R-:W0:Y:S01]  /*7570*/  LDCU UR36, c[0x0][0x398] ;  /* 0x00007300ff2477ac */ /* 0x000e220008000800 */
[----:B------:R-:W-:-:S02]  /*7580*/  IMAD.MOV.U32 R217, RZ, RZ, R78 ;  /* 0x000000ffffd97224 */ /* 0x000fc400078e004e */
[----:B------:R-:W-:Y:S02]  /*7590*/  IMAD.MOV.U32 R216, RZ, RZ, R79 ;  /* 0x000000ffffd87224 */ /* 0x000fe400078e004f */
[----:B------:R-:W-:Y:S02]  /*75a0*/  IMAD.MOV.U32 R215, RZ, RZ, R80 ;  /* 0x000000ffffd77224 */ /* 0x000fe400078e0050 */
[----:B------:R-:W-:Y:S02]  /*75b0*/  IMAD.MOV.U32 R214, RZ, RZ, R81 ;  /* 0x000000ffffd67224 */ /* 0x000fe400078e0051 */
[----:B------:R-:W-:Y:S02]  /*75c0*/  IMAD.MOV.U32 R213, RZ, RZ, R82 ;  /* 0x000000ffffd57224 */ /* 0x000fe400078e0052 */
[----:B------:R-:W-:Y:S02]  /*75d0*/  IMAD.MOV.U32 R212, RZ, RZ, R83 ;  /* 0x000000ffffd47224 */ /* 0x000fe400078e0053 */
[----:B------:R-:W-:-:S02]  /*75e0*/  IMAD.MOV.U32 R211, RZ, RZ, R85 ;  /* 0x000000ffffd37224 */ /* 0x000fc400078e0055 */
[----:B------:R-:W-:Y:S02]  /*75f0*/  IMAD.MOV.U32 R210, RZ, RZ, R84 ;  /* 0x000000ffffd27224 */ /* 0x000fe400078e0054 */
[----:B------:R-:W-:Y:S02]  /*7600*/  IMAD.MOV.U32 R209, RZ, RZ, R86 ;  /* 0x000000ffffd17224 */ /* 0x000fe400078e0056 */
[----:B------:R-:W-:Y:S02]  /*7610*/  IMAD.MOV.U32 R208, RZ, RZ, R87 ;  /* 0x000000ffffd07224 */ /* 0x000fe400078e0057 */
[----:B------:R-:W0:Y:S01]  /*7620*/  LDTM.x64 R68, tmem[UR10+0x80] ;  /* 0x0000800a004479ee */ /* 0x000e220008340000 */
[----:B------:R-:W-:Y:S02]  /*7630*/  IMAD.MOV.U32 R4, RZ, RZ, R35 ;  /* 0x000000ffff047224 */ /* 0x000fe400078e0023 */
[----:B------:R-:W-:Y:S02]  /*7640*/  IMAD.MOV.U32 R7, RZ, RZ, R32 ;  /* 0x000000ffff077224 */ /* 0x000fe400078e0020 */
[----:B------:R-:W-:-:S02]  /*7650*/  IMAD.MOV.U32 R8, RZ, RZ, R33 ;  /* 0x000000ffff087224 */ /* 0x000fc400078e0021 */
[----:B------:R-:W-:Y:S02]  /*7660*/  IMAD.MOV.U32 R16, RZ, RZ, R25 ;  /* 0x000000ffff107224 */ /* 0x000fe400078e0019 */
[----:B------:R-:W-:Y:S02]  /*7670*/  IMAD.MOV.U32 R15, RZ, RZ, R24 ;  /* 0x000000ffff0f7224 */ /* 0x000fe400078e0018 */
[----:B------:R-:W-:Y:S02]  /*7680*/  IMAD.MOV.U32 R20, RZ, RZ, R29 ;  /* 0x000000ffff147224 */ /* 0x000fe400078e001d */
[----:B------:R-:W-:Y:S01]  /*7690*/  IMAD.MOV.U32 R19, RZ, RZ, R28 ;  /* 0x000000ffff137224 */ /* 0x000fe200078e001c */
[----:B------:R-:W-:Y:S01]  /*76a0*/  F2FP.F16.F32.PACK_AB R3, R16, R15 ;  /* 0x0000000f1003723e */ /* 0x000fe200000000ff */
[----:B------:R-:W-:Y:S02]  /*76b0*/  IMAD.MOV.U32 R18, RZ, RZ, R27 ;  /* 0x000000ffff127224 */ /* 0x000fe400078e001b */
[----:B------:R-:W-:Y:S01]  /*76c0*/  IMAD.MOV.U32 R17, RZ, RZ, R26 ;  /* 0x000000ffff117224 */ /* 0x000fe200078e001a */
[----:B------:R-:W-:Y:S01]  /*76d0*/  F2FP.F16.F32.PACK_AB R0, R20, R19 ;  /* 0x000000131400723e */ /* 0x000fe200000000ff */
[----:B------:R-:W-:-:S02]  /*76e0*/  IMAD.MOV.U32 R14, RZ, RZ, R40 ;  /* 0x000000ffff0e7224 */ /* 0x000fc400078e0028 */
[----:B------:R-:W-:Y:S01]  /*76f0*/  IMAD.MOV.U32 R13, RZ, RZ, R39 ;  /* 0x000000ffff0d7224 */ /* 0x000fe200078e0027 */
[----:B------:R-:W-:Y:S01]  /*7700*/  F2FP.F16.F32.PACK_AB R2, R18, R17 ;  /* 0x000000111202723e */ /* 0x000fe200000000ff */
[----:B------:R-:W-:Y:S01]  /*7710*/  IMAD.MOV.U32 R12, RZ, RZ, R38 ;  /* 0x000000ffff0c7224 */ /* 0x000fe200078e0026 */
[----:B0-----:R-:W-:Y:S01]  /*7720*/  F2FP.F16.F32.PACK_AB R79, R79, R4 ;  /* 0x000000044f4f723e */ /* 0x001fe200000000ff */
[----:B------:R-:W-:Y:S01]  /*7730*/  IMAD R4, R198, R201, RZ ;  /* 0x000000c9c6047224 */ /* 0x000fe200078e02ff */
[----:B------:R-:W-:Y:S01]  /*7740*/  F2FP.F16.F32.PACK_AB R200, R76, R7 ;  /* 0x000000074cc8723e */ /* 0x000fe200000000ff */
[----:B------:R-:W-:Y:S01]  /*7750*/  IMAD.MOV.U32 R11, RZ, RZ, R37 ;  /* 0x000000ffff0b7224 */ /* 0x000fe200078e0025 */
[----:B------:R-:W-:Y:S01]  /*7760*/  F2FP.F16.F32.PACK_AB R199, R77, R8 ;  /* 0x000000084dc7723e */ /* 0x000fe200000000ff */
[----:B------:R-:W-:Y:S01]  /*7770*/  IMAD.MOV.U32 R10, RZ, RZ, R36 ;  /* 0x000000ffff0a7224 */ /* 0x000fe200078e0024 */
[C---:B------:R-:W-:Y:S01]  /*7780*/  LEA R76, P2, R4.reuse, UR4, 0x1 ;  /* 0x00000004044c7c11 */ /* 0x040fe2000f8408ff */
[----:B------:R-:W-:Y:S01]  /*7790*/  IMAD.MOV.U32 R9, RZ, RZ, R34 ;  /* 0x000000ffff097224 */ /* 0x000fe200078e0022 */
[----:B------:R-:W-:Y:S01]  /*77a0*/  F2FP.F16.F32.PACK_AB R202, R73, R72 ;  /* 0x0000004849ca723e */ /* 0x000fe200000000ff */
[----:B------:R-:W-:Y:S01]  /*77b0*/  IMAD.MOV.U32 R6, RZ, RZ, R31 ;  /* 0x000000ffff067224 */ /* 0x000fe200078e001f */
[----:B------:R-:W-:Y:S01]  /*77c0*/  LEA.HI.X.SX32 R77, R4, UR5, 0x1, P2 ;  /* 0x00000005044d7c11 */ /* 0x000fe200090f0eff */
[----:B------:R-:W-:Y:S01]  /*77d0*/  IMAD.MOV.U32 R5, RZ, RZ, R30 ;  /* 0x000000ffff057224 */ /* 0x000fe200078e001e */
[----:B------:R-:W-:Y:S01]  /*77e0*/  F2FP.F16.F32.PACK_AB R84, R84, R14 ;  /* 0x0000000e5454723e */ /* 0x000fe200000000ff */
[----:B------:R-:W-:Y:S01]  /*77f0*/  IMAD.MOV.U32 R252, RZ, RZ, R43 ;  /* 0x000000fffffc7224 */ /* 0x000fe200078e002b */
[----:B------:R-:W-:Y:S01]  /*7800*/  F2FP.F16.F32.PACK_AB R83, R83, R13 ;  /* 0x0000000d5353723e */ /* 0x000fe200000000ff */
[----:B------:R-:W-:Y:S01]  /*7810*/  IMAD.WIDE R72, R203, 0x2, R76 ;  /* 0x00000002cb487825 */ /* 0x000fe200078e024c */
[----:B------:R-:W-:-:S02]  /*7820*/  F2FP.F16.F32.PACK_AB R82, R82, R12 ;  /* 0x0000000c5252723e */ /* 0x000fc400000000ff */
[----:B------:R-:W-:Y:S01]  /*7830*/  F2FP.F16.F32.PACK_AB R81, R81, R11 ;  /* 0x0000000b5151723e */ /* 0x000fe200000000ff */
[----:B------:R-:W-:Y:S01]  /*7840*/  IMAD.MOV.U32 R251, RZ, RZ, R44 ;  /* 0x000000fffffb7224 */ /* 0x000fe200078e002c */
        /* <DEDUP_REMOVED lines=29> */
[----:B------:R-:W-:-:S02]  /*7a20*/  IMAD R201, R201, 0x80, R4 ;  /* 0x00000080c9c97824 */ /* 0x000fc400078e0204 */
[----:B------:R-:W0:Y:S01]  /*7a30*/  LDTM.x64 R4, tmem[UR10+0xc0] ;  /* 0x0000c00a000479ee */ /* 0x000e220008340000 */
[----:B------:R-:W-:Y:S01]  /*7a40*/  NOP ;  /* 0x0000000000007918 */ /* 0x000fe20000000000 */
[----:B------:R1:W-:Y:S01]  /*7a50*/  @P0 STG.E.U16 desc[UR22][R72.64], R3 ;  /* 0x0000000348000986 */ /* 0x0003e2000c101516 */
[----:B------:R-:W-:Y:S01]  /*7a60*/  ISETP.GE.AND P0, PT, R196, UR7, PT ;  /* 0x00000007c4007c0c */ /* 0x000fe2000bf06270 */
[----:B------:R-:W0:Y:S01]  /*7a70*/  LDCU.64 UR10, c[0x0][0x398] ;  /* 0x00007300ff0a77ac */ /* 0x000e220008000a00 */
[----:B------:R-:W-:Y:S02]  /*7a80*/  LEA R68, P1, R201, UR4, 0x1 ;  /* 0x00000004c9447c11 */ /* 0x000fe4000f8208ff */
[----:B----4-:R-:W-:Y:S01]  /*7a90*/  ISETP.LT.AND P0, PT, R197, UR12, !P0 ;  /* 0x0000000cc5007c0c */ /* 0x010fe2000c701270 */
[----:B------:R-:W4:Y:S01]  /*7aa0*/  LDCU UR12, c[0x0][0x39c] ;  /* 0x00007380ff0c77ac */ /* 0x000f220008000800 */
[----:B------:R-:W-:Y:S02]  /*7ab0*/  LEA.HI.X.SX32 R69, R201, UR5, 0x1, P1 ;  /* 0x00000005c9457c11 */ /* 0x000fe400088f0eff */
[----:B------:R-:W-:Y:S01]  /*7ac0*/  PRMT R201, R3, 0x7632, R201 ;  /* 0x0000763203c97816 */ /* 0x000fe200000000c9 */
[----:B------:R-:W0:Y:S01]  /*7ad0*/  LDCU.64 UR4, c[0x0][0x398] ;  /* 0x00007300ff0477ac */ /* 0x000e220008000a00 */
[----:B------:R-:W-:-:S04]  /*7ae0*/  IMAD.WIDE R204, R203, 0x2, R68 ;  /* 0x00000002cbcc7825 */ /* 0x000fc800078e0244 */
[----:B-1----:R-:W-:-:S03]  /*7af0*/  VIADD R72, R196, 0x1 ;  /* 0x00000001c4487836 */ /* 0x002fc60000000000 */
[----:B------:R1:W-:Y:S01]  /*7b00*/  @P0 STG.E.U16 desc[UR22][R204.64], R71 ;  /* 0x00000047cc000986 */ /* 0x0003e2000c101516 */
[----:B------:R-:W-:Y:S01]  /*7b10*/  VIADD R203, R203, UR32 ;  /* 0x00000020cbcb7c36 */ /* 0x000fe20008000000 */
[----:B------:R-:W-:-:S03]  /*7b20*/  ISETP.GE.AND P0, PT, R72, UR7, PT ;  /* 0x0000000748007c0c */ /* 0x000fc6000bf06270 */
[----:B------:R-:W-:Y:S01]  /*7b30*/  IMAD.WIDE R72, R203, 0x2, R76 ;  /* 0x00000002cb487825 */ /* 0x000fe200078e024c */
[----:B------:R-:W-:Y:S01]  /*7b40*/  ISETP.LT.AND P1, PT, R198, UR16, !P0 ;  /* 0x00000010c6007c0c */ /* 0x000fe2000c721270 */
[----:B------:R-:W0:Y:S01]  /*7b50*/  LDCU UR16, c[0x0][0x398] ;  /* 0x00007300ff1077ac */ /* 0x000e220008000800 */
[----:B------:R-:W-:Y:S01]  /*7b60*/  ISETP.LT.AND P0, PT, R197, UR28, !P0 ;  /* 0x0000001cc5007c0c */ /* 0x000fe2000c701270 */
[----:B------:R-:W-:Y:S01]  /*7b70*/  IMAD.WIDE R206, R203, 0x2, R68 ;  /* 0x00000002cbce7825 */ /* 0x000fe200078e0244 */
[----:B-1----:R-:W-:Y:S01]  /*7b80*/  PRMT R71, R71, 0x7632, R71 ;  /* 0x0000763247477816 */ /* 0x002fe20000000047 */
[----:B------:R-:W1:Y:S02]  /*7b90*/  LDCU UR28, c[0x0][0x398] ;  /* 0x00007300ff1c77ac */ /* 0x000e640008000800 */
[----:B------:R-:W-:-:S06]  /*7ba0*/  VIADD R3, R196, 0x2 ;  /* 0x00000002c4037836 */ /* 0x000fcc0000000000 */
[----:B------:R0:W-:Y:S04]  /*7bb0*/  @P1 STG.E.U16 desc[UR22][R72.64], R201 ;  /* 0x000000c948001986 */ /* 0x0001e8000c101516 */
[----:B------:R1:W-:Y:S01]  /*7bc0*/  @P0 STG.E.U16 desc[UR22][R206.64], R71 ;  /* 0x00000047ce000986 */ /* 0x0003e2000c101516 */
[----:B------:R-:W-:-:S04]  /*7bd0*/  ISETP.GE.AND P0, PT, R3, UR7, PT ;  /* 0x0000000703007c0c */ /* 0x000fc8000bf06270 */
[----:B---3--:R-:W-:Y:S01]  /*7be0*/  ISETP.LT.AND P1, PT, R198, UR24, !P0 ;  /* 0x00000018c6007c0c */ /* 0x008fe2000c721270 */
[----:B------:R-:W-:Y:S01]  /*7bf0*/  VIADD R203, R203, UR32 ;  /* 0x00000020cbcb7c36 */ /* 0x000fe20008000000 */
[----:B------:R-:W-:Y:S01]  /*7c00*/  ISETP.LT.AND P0, PT, R197, UR14, !P0 ;  /* 0x0000000ec5007c0c */ /* 0x000fe2000c701270 */
[----:B------:R-:W-:Y:S01]  /*7c10*/  VIADD R3, R196, 0x3 ;  /* 0x00000003c4037836 */ /* 0x000fe20000000000 */
[----:B0-----:R-:W3:Y:S01]  /*7c20*/  LDL.LU R201, [R1+0x48] ;  /* 0x0000480001c97983 */ /* 0x001ee20000300800 */
[C---:B------:R-:W-:Y:S01]  /*7c30*/  IMAD.WIDE R204, R203.reuse, 0x2, R76 ;  /* 0x00000002cbcc7825 */ /* 0x040fe200078e024c */
[----:B------:R-:W0:Y:S01]  /*7c40*/  LDCU UR14, c[0x0][0x398] ;  /* 0x00007300ff0e77ac */ /* 0x000e220008000800 */
[----:B-1----:R-:W-:Y:S01]  /*7c50*/  PRMT R71, R2, 0x7632, R71 ;  /* 0x0000763202477816 */ /* 0x002fe20000000047 */
[----:B------:R-:W4:Y:S01]  /*7c60*/  LDL.LU R207, [R1+0x44] ;  /* 0x0000440001cf7983 */ /* 0x000f220000300800 */
[----:B------:R-:W-:Y:S01]  /*7c70*/  IMAD.WIDE R72, R203, 0x2, R68 ;  /* 0x00000002cb487825 */ /* 0x000fe200078e0244 */
[----:B------:R-:W1:Y:S01]  /*7c80*/  LDCU UR24, c[0x0][0x398] ;  /* 0x00007300ff1877ac */ /* 0x000e620008000800 */
[----:B------:R-:W-:-:S02]  /*7c90*/  F2FP.F16.F32.PACK_AB R87, R87, R252 ;  /* 0x000000fc5757723e */ /* 0x000fc400000000ff */
[----:B------:R0:W-:Y:S01]  /*7ca0*/  @P1 STG.E.U16 desc[UR22][R204.64], R2 ;  /* 0x00000002cc001986 */ /* 0x0001e2000c101516 */
[----:B------:R-:W-:Y:S01]  /*7cb0*/  VIADD R203, R203, UR32 ;  /* 0x00000020cbcb7c36 */ /* 0x000fe20008000000 */
[----:B------:R-:W-:Y:S02]  /*7cc0*/  F2FP.F16.F32.PACK_AB R88, R88, R251 ;  /* 0x000000fb5858723e */ /* 0x000fe400000000ff */
[----:B------:R1:W-:Y:S01]  /*7cd0*/  @P0 STG.E.U16 desc[UR22][R72.64], R70 ;  /* 0x0000004648000986 */ /* 0x0003e2000c101516 */
[----:B------:R-:W-:Y:S02]  /*7ce0*/  ISETP.GE.AND P0, PT, R3, UR7, PT ;  /* 0x0000000703007c0c */ /* 0x000fe4000bf06270 */
[----:B------:R-:W-:Y:S02]  /*7cf0*/  F2FP.F16.F32.PACK_AB R89, R89, R250 ;  /* 0x000000fa5959723e */ /* 0x000fe400000000ff */
[----:B------:R-:W-:Y:S01]  /*7d00*/  ISETP.LT.AND P1, PT, R198, UR4, !P0 ;  /* 0x00000004c6007c0c */ /* 0x000fe2000c721270 */
[----:B------:R-:W2:Y:S01]  /*7d10*/  LDCU UR4, c[0x0][0x398] ;  /* 0x00007300ff0477ac */ /* 0x000ea20008000800 */
[----:B------:R-:W-:Y:S01]  /*7d20*/  ISETP.LT.AND P0, PT, R197, UR26, !P0 ;  /* 0x0000001ac5007c0c */ /* 0x000fe2000c701270 */
[----:B0-----:R-:W-:Y:S01]  /*7d30*/  IMAD.WIDE R2, R203, 0x2, R76 ;  /* 0x00000002cb027825 */ /* 0x001fe200078e024c */
[----:B------:R-:W-:Y:S01]  /*7d40*/  F2FP.F16.F32.PACK_AB R90, R90, R249 ;  /* 0x000000f95a5a723e */ /* 0x000fe200000000ff */
[----:B------:R-:W0:Y:S01]  /*7d50*/  LDCU UR26, c[0x0][0x398] ;  /* 0x00007300ff1a77ac */ /* 0x000e220008000800 */
[----:B------:R-:W-:Y:S01]  /*7d60*/  F2FP.F16.F32.PACK_AB R91, R91, R248 ;  /* 0x000000f85b5b723e */ /* 0x000fe200000000ff */
[----:B-1----:R-:W-:Y:S01]  /*7d70*/  IMAD.WIDE R72, R203, 0x2, R68 ;  /* 0x00000002cb487825 */ /* 0x002fe200078e0244 */
[----:B------:R-:W-:-:S02]  /*7d80*/  F2FP.F16.F32.PACK_AB R92, R92, R247 ;  /* 0x000000f75c5c723e */ /* 0x000fc400000000ff */
[----:B------:R-:W-:Y:S01]  /*7d90*/  F2FP.F16.F32.PACK_AB R93, R93, R246 ;  /* 0x000000f65d5d723e */ /* 0x000fe200000000ff */
[----:B------:R-:W-:Y:S01]  /*7da0*/  VIADD R203, R203, UR32 ;  /* 0x00000020cbcb7c36 */ /* 0x000fe20008000000 */
[----:B------:R-:W-:Y:S01]  /*7db0*/  F2FP.F16.F32.PACK_AB R94, R94, R245 ;  /* 0x000000f55e5e723e */ /* 0x000fe200000000ff */
[----:B------:R1:W-:Y:S01]  /*7dc0*/  @P1 STG.E.U16 desc[UR22][R2.64], R71 ;  /* 0x0000004702001986 */ /* 0x0003e2000c101516 */
[----:B------:R-:W-:Y:S02]  /*7dd0*/  F2FP.F16.F32.PACK_AB R95, R95, R244 ;  /* 0x000000f45f5f723e */ /* 0x000fe400000000ff */
[----:B------:R-:W-:Y:S02]  /*7de0*/  F2FP.F16.F32.PACK_AB R96, R96, R243 ;  /* 0x000000f36060723e */ /* 0x000fe400000000ff */
[----:B------:R-:W-:Y:S02]  /*7df0*/  F2FP.F16.F32.PACK_AB R97, R97, R242 ;  /* 0x000000f26161723e */ /* 0x000fe400000000ff */
[----:B------:R-:W-:-:S02]  /*7e00*/  F2FP.F16.F32.PACK_AB R98, R98, R241 ;  /* 0x000000f16262723e */ /* 0x000fc400000000ff */
[----:B------:R-:W-:Y:S02]  /*7e10*/  F2FP.F16.F32.PACK_AB R99, R99, R240 ;  /* 0x000000f06363723e */ /* 0x000fe400000000ff */
[----:B------:R-:W-:Y:S02]  /*7e20*/  F2FP.F16.F32.PACK_AB R100, R100, R239 ;  /* 0x000000ef6464723e */ /* 0x000fe400000000ff */
[----:B-1----:R-:W-:Y:S01]  /*7e30*/  PRMT R3, R70, 0x7632, R3 ;  /* 0x0000763246037816 */ /* 0x002fe20000000003 */
[----:B------:R-:W-:Y:S01]  /*7e40*/  VIADD R70, R196, 0x4 ;  /* 0x00000004c4467836 */ /* 0x000fe20000000000 */
[----:B------:R-:W-:Y:S02]  /*7e50*/  F2FP.F16.F32.PACK_AB R101, R101, R238 ;  /* 0x000000ee6565723e */ /* 0x000fe400000000ff */
[----:B------:R-:W-:Y:S01]  /*7e60*/  F2FP.F16.F32.PACK_AB R102, R102, R237 ;  /* 0x000000ed6666723e */ /* 0x000fe200000000ff */
[----:B------:R1:W-:Y:S01]  /*7e70*/  @P0 STG.E.U16 desc[UR22][R72.64], R3 ;  /* 0x0000000348000986 */ /* 0x0003e2000c101516 */
[----:B------:R-:W-:Y:S01]  /*7e80*/  ISETP.GE.AND P0, PT, R70, UR7, PT ;  /* 0x0000000746007c0c */ /* 0x000fe2000bf06270 */
[----:B------:R-:W-:Y:S01]  /*7e90*/  IMAD.WIDE R70, R203, 0x2, R76 ;  /* 0x00000002cb467825 */ /* 0x000fe200078e024c */
[----:B------:R-:W-:-:S02]  /*7ea0*/  F2FP.F16.F32.PACK_AB R103, R103, R236 ;  /* 0x000000ec6767723e */ /* 0x000fc400000000ff */
[----:B------:R-:W-:Y:S01]  /*7eb0*/  ISETP.LT.AND P1, PT, R198, UR30, !P0 ;  /* 0x0000001ec6007c0c */ /* 0x000fe2000c721270 */
[----:B------:R-:W0:Y:S01]  /*7ec0*/  LDCU UR30, c[0x0][0x398] ;  /* 0x00007300ff1e77ac */ /* 0x000e220008000800 */
[----:B------:R-:W-:Y:S02]  /*7ed0*/  ISETP.LT.AND P0, PT, R197, UR18, !P0 ;  /* 0x00000012c5007c0c */ /* 0x000fe4000c701270 */
[----:B------:R-:W-:Y:S01]  /*7ee0*/  F2FP.F16.F32.PACK_AB R104, R104, R235 ;  /* 0x000000eb6868723e */ /* 0x000fe200000000ff */
[----:B------:R-:W0:Y:S01]  /*7ef0*/  LDCU UR18, c[0x0][0x398] ;  /* 0x00007300ff1277ac */ /* 0x000e220008000800 */
[----:B------:R-:W-:Y:S01]  /*7f00*/  F2FP.F16.F32.PACK_AB R105, R105, R234 ;  /* 0x000000ea6969723e */ /* 0x000fe200000000ff */
[----:B-1----:R-:W-:Y:S01]  /*7f10*/  IMAD.WIDE R2, R203, 0x2, R68 ;  /* 0x00000002cb027825 */ /* 0x002fe200078e0244 */
[----:B------:R-:W-:Y:S02]  /*7f20*/  F2FP.F16.F32.PACK_AB R106, R106, R233 ;  /* 0x000000e96a6a723e */ /* 0x000fe400000000ff */
[----:B------:R-:W-:Y:S01]  /*7f30*/  F2FP.F16.F32.PACK_AB R107, R107, R232 ;  /* 0x000000e86b6b723e */ /* 0x000fe200000000ff */
[----:B------:R-:W-:Y:S01]  /*7f40*/  VIADD R72, R196, 0x5 ;  /* 0x00000005c4487836 */ /* 0x000fe20000000000 */
[----:B------:R-:W-:Y:S01]  /*7f50*/  F2FP.F16.F32.PACK_AB R108, R108, R231 ;  /* 0x000000e76c6c723e */ /* 0x000fe200000000ff */
[----:B------:R1:W-:Y:S01]  /*7f60*/  @P1 STG.E.U16 desc[UR22][R70.64], R0 ;  /* 0x0000000046001986 */ /* 0x0003e2000c101516 */
[----:B------:R-:W-:Y:S01]  /*7f70*/  VIADD R203, R203, UR32 ;  /* 0x00000020cbcb7c36 */ /* 0x000fe20008000000 */
[----:B------:R-:W-:-:S02]  /*7f80*/  F2FP.F16.F32.PACK_AB R109, R109, R230 ;  /* 0x000000e66d6d723e */ /* 0x000fc400000000ff */
[----:B------:R0:W-:Y:S01]  /*7f90*/  @P0 STG.E.U16 desc[UR22][R2.64], R202 ;  /* 0x000000ca02000986 */ /* 0x0001e2000c101516 */
[----:B------:R-:W-:Y:S01]  /*7fa0*/  ISETP.GE.AND P0, PT, R72, UR7, PT ;  /* 0x0000000748007c0c */ /* 0x000fe2000bf06270 */
[----:B------:R-:W-:Y:S01]  /*7fb0*/  IMAD.WIDE R72, R203, 0x2, R68 ;  /* 0x00000002cb487825 */ /* 0x000fe200078e0244 */
[----:B------:R-:W-:Y:S02]  /*7fc0*/  F2FP.F16.F32.PACK_AB R110, R110, R229 ;  /* 0x000000e56e6e723e */ /* 0x000fe400000000ff */
[----:B------:R-:W-:Y:S01]  /*7fd0*/  ISETP.LT.AND P1, PT, R198, UR10, !P0 ;  /* 0x0000000ac6007c0c */ /* 0x000fe2000c721270 */
[----:B------:R-:W2:Y:S01]  /*7fe0*/  LDCU UR10, c[0x0][0x398] ;  /* 0x00007300ff0a77ac */ /* 0x000ea20008000800 */
[----:B------:R-:W-:Y:S01]  /*7ff0*/  ISETP.LT.AND P0, PT, R197, UR20, !P0 ;  /* 0x00000014c5007c0c */ /* 0x000fe2000c701270 */
[----:B-1----:R-:W-:Y:S01]  /*8000*/  IMAD.WIDE R70, R203, 0x2, R76 ;  /* 0x00000002cb467825 */ /* 0x002fe200078e024c */
[----:B------:R-:W-:Y:S01]  /*8010*/  F2FP.F16.F32.PACK_AB R111, R111, R228 ;  /* 0x000000e46f6f723e */ /* 0x000fe200000000ff */
[----:B------:R-:W1:Y:S01]  /*8020*/  LDCU UR20, c[0x0][0x398] ;  /* 0x00007300ff1477ac */ /* 0x000e620008000800 */
[----:B------:R-:W-:Y:S01]  /*8030*/  F2FP.F16.F32.PACK_AB R112, R112, R227 ;  /* 0x000000e37070723e */ /* 0x000fe200000000ff */
[----:B------:R-:W-:Y:S01]  /*8040*/  VIADD R203, R203, UR32 ;  /* 0x00000020cbcb7c36 */ /* 0x000fe20008000000 */
[----:B0-----:R-:W-:Y:S01]  /*8050*/  PRMT R3, R0, 0x7632, R3 ;  /* 0x0000763200037816 */ /* 0x001fe20000000003 */
[----:B------:R-:W-:Y:S01]  /*8060*/  VIADD R0, R196, 0x6 ;  /* 0x00000006c4007836 */ /* 0x000fe20000000000 */
[----:B------:R-:W-:-:S02]  /*8070*/  F2FP.F16.F32.PACK_AB R113, R113, R226 ;  /* 0x000000e27171723e */ /* 0x000fc400000000ff */
[----:B------:R-:W-:Y:S01]  /*8080*/  F2FP.F16.F32.PACK_AB R114, R114, R225 ;  /* 0x000000e17272723e */ /* 0x000fe200000000ff */
[----:B------:R0:W-:Y:S01]  /*8090*/  @P1 STG.E.U16 desc[UR22][R70.64], R3 ;  /* 0x0000000346001986 */ /* 0x0001e2000c101516 */
[----:B------:R-:W-:Y:S02]  /*80a0*/  F2FP.F16.F32.PACK_AB R115, R115, R224 ;  /* 0x000000e07373723e */ /* 0x000fe400000000ff */
[----:B------:R-:W-:Y:S02]  /*80b0*/  F2FP.F16.F32.PACK_AB R116, R116, R223 ;  /* 0x000000df7474723e */ /* 0x000fe400000000ff */
[----:B------:R-:W-:Y:S02]  /*80c0*/  F2FP.F16.F32.PACK_AB R117, R117, R222 ;  /* 0x000000de7575723e */ /* 0x000fe400000000ff */
[----:B------:R-:W-:Y:S02]  /*80d0*/  F2FP.F16.F32.PACK_AB R118, R118, R221 ;  /* 0x000000dd7676723e */ /* 0x000fe400000000ff */
[----:B------:R-:W-:-:S02]  /*80e0*/  F2FP.F16.F32.PACK_AB R119, R119, R220 ;  /* 0x000000dc7777723e */ /* 0x000fc400000000ff */
[----:B------:R-:W-:Y:S01]  /*80f0*/  F2FP.F16.F32.PACK_AB R120, R120, R219 ;  /* 0x000000db7878723e */ /* 0x000fe200000000ff */
[----:B0-----:R-:W-:Y:S01]  /*8100*/  IMAD.WIDE R2, R203, 0x2, R76 ;  /* 0x00000002cb027825 */ /* 0x001fe200078e024c */
[----:B------:R-:W-:Y:S02]  /*8110*/  PRMT R71, R202, 0x7632, R71 ;  /* 0x00007632ca477816 */ /* 0x000fe40000000047 */
[----:B------:R-:W-:Y:S02]  /*8120*/  F2FP.F16.F32.PACK_AB R121, R121, R218 ;  /* 0x000000da7979723e */ /* 0x000fe400000000ff */
[----:B------:R-:W-:Y:S01]  /*8130*/  F2FP.F16.F32.PACK_AB R122, R122, R217 ;  /* 0x000000d97a7a723e */ /* 0x000fe200000000ff */
[----:B------:R0:W-:Y:S01]  /*8140*/  @P0 STG.E.U16 desc[UR22][R72.64], R71 ;  /* 0x0000004748000986 */ /* 0x0001e2000c101516 */
[----:B------:R-:W-:Y:S01]  /*8150*/  ISETP.GE.AND P0, PT, R0, UR7, PT ;  /* 0x0000000700007c0c */ /* 0x000fe2000bf06270 */
[----:B------:R-:W-:Y:S01]  /*8160*/  VIADD R0, R196, 0x7 ;  /* 0x00000007c4007836 */ /* 0x000fe20000000000 */
[----:B------:R-:W-:-:S02]  /*8170*/  F2FP.F16.F32.PACK_AB R123, R123, R216 ;  /* 0x000000d87b7b723e */ /* 0x000fc400000000ff */
[----:B------:R-:W-:Y:S01]  /*8180*/  ISETP.LT.AND P1, PT, R198, UR34, !P0 ;  /* 0x00000022c6007c0c */ /* 0x000fe2000c721270 */
[----:B------:R-:W1:Y:S01]  /*8190*/  LDCU UR34, c[0x0][0x398] ;  /* 0x00007300ff2277ac */ /* 0x000e620008000800 */
[----:B--2---:R-:W-:Y:S02]  /*81a0*/  ISETP.LT.AND P0, PT, R197, UR4, !P0 ;  /* 0x00000004c5007c0c */ /* 0x004fe4000c701270 */
[----:B------:R-:W-:Y:S01]  /*81b0*/  F2FP.F16.F32.PACK_AB R124, R124, R215 ;  /* 0x000000d77c7c723e */ /* 0x000fe200000000ff */
[----:B------:R-:W2:Y:S01]  /*81c0*/  LDCU UR4, c[0x0][0x398] ;  /* 0x00007300ff0477ac */ /* 0x000ea20008000800 */
[----:B------:R-:W-:Y:S01]  /*81d0*/  F2FP.F16.F32.PACK_AB R125, R125, R214 ;  /* 0x000000d67d7d723e */ /* 0x000fe200000000ff */
[----:B0-----:R-:W-:Y:S01]  /*81e0*/  IMAD.WIDE R70, R203, 0x2, R68 ;  /* 0x00000002cb467825 */ /* 0x001fe200078e0244 */
[----:B------:R-:W-:Y:S02]  /*81f0*/  F2FP.F16.F32.PACK_AB R126, R126, R213 ;  /* 0x000000d57e7e723e */ /* 0x000fe400000000ff */
[----:B------:R-:W-:Y:S01]  /*8200*/  F2FP.F16.F32.PACK_AB R127, R127, R212 ;  /* 0x000000d47f7f723e */ /* 0x000fe200000000ff */
[----:B------:R-:W-:Y:S01]  /*8210*/  VIADD R203, R203, UR32 ;  /* 0x00000020cbcb7c36 */ /* 0x000fe20008000000 */
[----:B------:R-:W-:Y:S01]  /*8220*/  F2FP.F16.F32.PACK_AB R128, R128, R210 ;  /* 0x000000d28080723e */ /* 0x000fe200000000ff */
[----:B------:R0:W-:Y:S01]  /*8230*/  @P1 STG.E.U16 desc[UR22][R2.64], R74 ;  /* 0x0000004a02001986 */ /* 0x0001e2000c101516 */
[----:B------:R-:W-:Y:S01]  /*8240*/  VIADD R72, R196, 0x14 ;  /* 0x00000014c4487836 */ /* 0x000fe20000000000 */
[----:B------:R-:W-:-:S02]  /*8250*/  F2FP.F16.F32.PACK_AB R129, R129, R211 ;  /* 0x000000d38181723e */ /* 0x000fc400000000ff */
[----:B------:R-:W-:Y:S02]  /*8260*/  F2FP.F16.F32.PACK_AB R130, R130, R209 ;  /* 0x000000d18282723e */ /* 0x000fe400000000ff */
[----:B------:R-:W-:Y:S02]  /*8270*/  F2FP.F16.F32.PACK_AB R131, R131, R208 ;  /* 0x000000d08383723e */ /* 0x000fe400000000ff */
[----:B------:R-:W-:Y:S02]  /*8280*/  F2FP.F16.F32.PACK_AB R4, R4, R132 ;  /* 0x000000840404723e */ /* 0x000fe400000000ff */
[----:B------:R-:W-:Y:S02]  /*8290*/  F2FP.F16.F32.PACK_AB R133, R5, R133 ;  /* 0x000000850585723e */ /* 0x000fe400000000ff */
[----:B0-----:R-:W-:Y:S01]  /*82a0*/  PRMT R3, R74, 0x7632, R3 ;  /* 0x000076324a037816 */ /* 0x001fe20000000003 */
[----:B------:R-:W-:Y:S01]  /*82b0*/  VIADD R74, R196, 0x3e ;  /* 0x0000003ec44a7836 */ /* 0x000fe20000000000 */
[----:B------:R-:W-:-:S02]  /*82c0*/  F2FP.F16.F32.PACK_AB R6, R6, R134 ;  /* 0x000000860606723e */ /* 0x000fc400000000ff */
[----:B------:R-:W-:Y:S01]  /*82d0*/  F2FP.F16.F32.PACK_AB R135, R7, R135 ;  /* 0x000000870787723e */ /* 0x000fe200000000ff */
[----:B------:R0:W-:Y:S01]  /*82e0*/  @P0 STG.E.U16 desc[UR22][R70.64], R3 ;  /* 0x0000000346000986 */ /* 0x0001e2000c101516 */
[----:B------:R-:W-:Y:S01]  /*82f0*/  ISETP.GE.AND P0, PT, R0, UR7, PT ;  /* 0x0000000700007c0c */ /* 0x000fe2000bf06270 */
[----:B------:R-:W-:Y:S01]  /*8300*/  VIADD R0, R196, 0x8 ;  /* 0x00000008c4007836 */ /* 0x000fe20000000000 */
[----:B------:R-:W-:Y:S02]  /*8310*/  F2FP.F16.F32.PACK_AB R8, R8, R136 ;  /* 0x000000880808723e */ /* 0x000fe400000000ff */
[----:B--2---:R-:W-:Y:S01]  /*8320*/  ISETP.LT.AND P1, PT, R198, UR4, !P0 ;  /* 0x00000004c6007c0c */ /* 0x004fe2000c721270 */
[----:B------:R-:W2:Y:S01]  /*8330*/  LDCU UR4, c[0x0][0x398] ;  /* 0x00007300ff0477ac */ /* 0x000ea20008000800 */
[----:B------:R-:W-:Y:S02]  /*8340*/  ISETP.LT.AND P0, PT, R197, UR6, !P0 ;  /* 0x00000006c5007c0c */ /* 0x000fe4000c701270 */
[----:B------:R-:W-:Y:S01]  /*8350*/  F2FP.F16.F32.PACK_AB R137, R9, R137 ;  /* 0x000000890989723e */ /* 0x000fe200000000ff */
[----:B------:R-:W1:Y:S01]  /*8360*/  LDCU UR6, c[0x0][0x398] ;  /* 0x00007300ff0677ac */ /* 0x000e620008000800 */
[----:B------:R-:W-:Y:S01]  /*8370*/  F2FP.F16.F32.PACK_AB R10, R10, R138 ;  /* 0x0000008a0a0a723e */ /* 0x000fe200000000ff */
[----:B0-----:R-:W-:Y:S01]  /*8380*/  IMAD.WIDE R2, R203, 0x2, R76 ;  /* 0x00000002cb027825 */ /* 0x001fe200078e024c */
[----:B------:R-:W-:-:S02]  /*8390*/  F2FP.F16.F32.PACK_AB R139, R11, R139 ;  /* 0x0000008b0b8b723e */ /* 0x000fc400000000ff */
[----:B------:R-:W-:Y:S01]  /*83a0*/  F2FP.F16.F32.PACK_AB R12, R12, R140 ;  /* 0x0000008c0c0c723e */ /* 0x000fe200000000ff */
[----:B------:R-:W-:Y:S01]  /*83b0*/  IMAD.WIDE R70, R203, 0x2, R68 ;  /* 0x00000002cb467825 */ /* 0x000fe200078e0244 */
[----:B------:R-:W-:Y:S01]  /*83c0*/  F2FP.F16.F32.PACK_AB R13, R13, R141 ;  /* 0x0000008d0d0d723e */ /* 0x000fe200000000ff */
[----:B------:R0:W-:Y:S01]  /*83d0*/  @P1 STG.E.U16 desc[UR22][R2.64], R75 ;  /* 0x0000004b02001986 */ /* 0x0001e2000c101516 */
[----:B------:R-:W-:Y:S01]  /*83e0*/  F2FP.F16.F32.PACK_AB R14, R14, R142 ;  /* 0x0000008e0e0e723e */ /* 0x000fe200000000ff */
[----:B------:R-:W-:Y:S01]  /*83f0*/  VIADD R203, R203, UR32 ;  /* 0x00000020cbcb7c36 */ /* 0x000fe20008000000 */
[----:B------:R-:W-:Y:S02]  /*8400*/  F2FP.F16.F32.PACK_AB R15, R15, R143 ;  /* 0x0000008f0f0f723e */ /* 0x000fe400000000ff */
[----:B------:R-:W-:Y:S02]  /*8410*/  F2FP.F16.F32.PACK_AB R16, R16, R144 ;  /* 0x000000901010723e */ /* 0x000fe400000000ff */
[----:B------:R-:W-:-:S02]  /*8420*/  F2FP.F16.F32.PACK_AB R17, R17, R145 ;  /* 0x000000911111723e */ /* 0x000fc400000000ff */
[----:B------:R-:W-:Y:S02]  /*8430*/  F2FP.F16.F32.PACK_AB R18, R18, R146 ;  /* 0x000000921212723e */ /* 0x000fe400000000ff */
[----:B------:R-:W-:Y:S02]  /*8440*/  F2FP.F16.F32.PACK_AB R19, R19, R147 ;  /* 0x000000931313723e */ /* 0x000fe400000000ff */
[----:B0-----:R-:W-:Y:S02]  /*8450*/  PRMT R3, R75, 0x7632, R3 ;  /* 0x000076324b037816 */ /* 0x001fe40000000003 */
[----:B------:R-:W-:Y:S02]  /*8460*/  F2FP.F16.F32.PACK_AB R20, R20, R148 ;  /* 0x000000941414723e */ /* 0x000fe400000000ff */
[----:B------:R-:W-:Y:S01]  /*8470*/  F2FP.F16.F32.PACK_AB R21, R21, R149 ;  /* 0x000000951515723e */ /* 0x000fe200000000ff */
[----:B------:R0:W-:Y:S01]  /*8480*/  @P0 STG.E.U16 desc[UR22][R70.64], R3 ;  /* 0x0000000346000986 */ /* 0x0001e2000c101516 */
[----:B------:R-:W-:Y:S01]  /*8490*/  ISETP.GE.AND P0, PT, R0, UR7, PT ;  /* 0x0000000700007c0c */ /* 0x000fe2000bf06270 */
[----:B------:R-:W-:Y:S01]  /*84a0*/  VIADD R0, R196, 0x9 ;  /* 0x00000009c4007836 */ /* 0x000fe20000000000 */
[----:B------:R-:W-:-:S02]  /*84b0*/  F2FP.F16.F32.PACK_AB R22, R22, R150 ;  /* 0x000000961616723e */ /* 0x000fc400000000ff */
[----:B--2---:R-:W-:Y:S01]  /*84c0*/  ISETP.LT.AND P1, PT, R198, UR4, !P0 ;  /* 0x00000004c6007c0c */ /* 0x004fe2000c721270 */
[----:B------:R-:W2:Y:S01]  /*84d0*/  LDCU UR4, c[0x0][0x398] ;  /* 0x00007300ff0477ac */ /* 0x000ea20008000800 */
[----:B-1----:R-:W-:Y:S02]  /*84e0*/  ISETP.LT.AND P0, PT, R197, UR6, !P0 ;  /* 0x00000006c5007c0c */ /* 0x002fe4000c701270 */
[----:B------:R-:W-:Y:S01]  /*84f0*/  F2FP.F16.F32.PACK_AB R23, R23, R151 ;  /* 0x000000971717723e */ /* 0x000fe200000000ff */
[----:B------:R-:W1:Y:S01]  /*8500*/  LDCU UR6, c[0x0][0x398] ;  /* 0x00007300ff0677ac */ /* 0x000e620008000800 */
[----:B------:R-:W-:Y:S01]  /*8510*/  F2FP.F16.F32.PACK_AB R24, R24, R152 ;  /* 0x000000981818723e */ /* 0x000fe200000000ff */
[----:B0-----:R-:W-:Y:S01]  /*8520*/  IMAD.WIDE R2, R203, 0x2, R76 ;  /* 0x00000002cb027825 */ /* 0x001fe200078e024c */
[----:B------:R-:W-:Y:S02]  /*8530*/  F2FP.F16.F32.PACK_AB R25, R25, R153 ;  /* 0x000000991919723e */ /* 0x000fe400000000ff */
[----:B------:R-:W-:Y:S01]  /*8540*/  F2FP.F16.F32.PACK_AB R26, R26, R154 ;  /* 0x0000009a1a1a723e */ /* 0x000fe200000000ff */
[----:B------:R-:W-:Y:S01]  /*8550*/  IMAD.WIDE R70, R203, 0x2, R68 ;  /* 0x00000002cb467825 */ /* 0x000fe200078e0244 */
[----:B------:R-:W-:Y:S01]  /*8560*/  F2FP.F16.F32.PACK_AB R27, R27, R155 ;  /* 0x0000009b1b1b723e */ /* 0x000fe200000000ff */
[----:B------:R0:W-:Y:S01]  /*8570*/  @P1 STG.E.U16 desc[UR22][R2.64], R200 ;  /* 0x000000c802001986 */ /* 0x0001e2000c101516 */
[----:B------:R-:W-:Y:S01]  /*8580*/  F2FP.F16.F32.PACK_AB R28, R28, R156 ;  /* 0x0000009c1c1c723e */ /* 0x000fe200000000ff */
[----:B------:R-:W-:Y:S01]  /*8590*/  VIADD R203, R203, UR32 ;  /* 0x00000020cbcb7c36 */ /* 0x000fe20008000000 */
[----:B------:R-:W-:-:S02]  /*85a0*/  F2FP.F16.F32.PACK_AB R29, R29, R157 ;  /* 0x0000009d1d1d723e */ /* 0x000fc400000000ff */
[----:B------:R-:W-:Y:S02]  /*85b0*/  F2FP.F16.F32.PACK_AB R30, R30, R158 ;  /* 0x0000009e1e1e723e */ /* 0x000fe400000000ff */
[----:B------:R-:W-:Y:S02]  /*85c0*/  F2FP.F16.F32.PACK_AB R31, R31, R159 ;  /* 0x0000009f1f1f723e */ /* 0x000fe400000000ff */
[----:B------:R-:W-:Y:S02]  /*85d0*/  F2FP.F16.F32.PACK_AB R32, R32, R160 ;  /* 0x000000a02020723e */ /* 0x000fe400000000ff */
[----:B------:R-:W-:Y:S02]  /*85e0*/  F2FP.F16.F32.PACK_AB R33, R33, R161 ;  /* 0x000000a12121723e */ /* 0x000fe400000000ff */
[----:B0-----:R-:W-:Y:S02]  /*85f0*/  PRMT R3, R200, 0x7632, R3 ;  /* 0x00007632c8037816 */ /* 0x001fe40000000003 */
        /* <DEDUP_REMOVED lines=8> */
[----:B-1----:R-:W-:Y:S02]  /*8680*/  ISETP.LT.AND P0, PT, R197, UR6, !P0 ;  /* 0x00000006c5007c0c */ /* 0x002fe4000c701270 */
        /* <DEDUP_REMOVED lines=57> */
[----:B---3--:R-:W-:Y:S01]  /*8a20*/  F2FP.F16.F32.PACK_AB R86, R86, R201 ;  /* 0x000000c95656723e */ /* 0x008fe200000000ff */
[----:B------:R-:W-:Y:S02]  /*8a30*/  IMAD.WIDE R70, R203, 0x2, R68 ;  /* 0x00000002cb467825 */ /* 0x000fe400078e0244 */
[----:B------:R0:W-:Y:S01]  /*8a40*/  @P1 STG.E.U16 desc[UR22][R2.64], R79 ;  /* 0x0000004f02001986 */ /* 0x0001e2000c101516 */
[----:B----4-:R-:W-:Y:S01]  /*8a50*/  F2FP.F16.F32.PACK_AB R85, R85, R207 ;  /* 0x000000cf5555723e */ /* 0x010fe200000000ff */
[----:B------:R-:W-:Y:S01]  /*8a60*/  VIADD R203, R203, UR32 ;  /* 0x00000020cbcb7c36 */ /* 0x000fe20008000000 */
[----:B0-----:R-:W-:-:S05]  /*8a70*/  PRMT R3, R79, 0x7632, R3 ;  /* 0x000076324f037816 */ /* 0x001fca0000000003 */
[----:B------:R0:W-:Y:S01]  /*8a80*/  @P0 STG.E.U16 desc[UR22][R70.64], R3 ;  /* 0x0000000346000986 */ /* 0x0001e2000c101516 */
[----:B------:R-:W-:Y:S01]  /*8a90*/  ISETP.GE.AND P0, PT, R0, UR7, PT ;  /* 0x0000000700007c0c */ /* 0x000fe2000bf06270 */
[----:B------:R-:W-:-:S03]  /*8aa0*/  VIADD R0, R196, 0xd ;  /* 0x0000000dc4007836 */ /* 0x000fc60000000000 */
[----:B--2---:R-:W-:Y:S01]  /*8ab0*/  ISETP.LT.AND P1, PT, R198, UR4, !P0 ;  /* 0x00000004c6007c0c */ /* 0x004fe2000c721270 */
[----:B------:R-:W2:Y:S01]  /*8ac0*/  LDCU UR4, c[0x0][0x398] ;  /* 0x00007300ff0477ac */ /* 0x000ea20008000800 */
[----:B-1----:R-:W-:Y:S01]  /*8ad0*/  ISETP.LT.AND P0, PT, R197, UR6, !P0 ;  /* 0x00000006c5007c0c */ /* 0x002fe2000c701270 */
[----:B------:R-:W1:Y:S01]  /*8ae0*/  LDCU UR6, c[0x0][0x398] ;  /* 0x00007300ff0677ac */ /* 0x000e620008000800 */
[----:B0-----:R-:W-:-:S04]  /*8af0*/  IMAD.WIDE R2, R203, 0x2, R76 ;  /* 0x00000002cb027825 */ /* 0x001fc800078e024c */
[----:B------:R-:W-:-:S05]  /*8b00*/  IMAD.WIDE R70, R203, 0x2, R68 ;  /* 0x00000002cb467825 */ /* 0x000fca00078e0244 */
[----:B------:R0:W-:Y:S01]  /*8b10*/  @P1 STG.E.U16 desc[UR22][R2.64], R80 ;  /* 0x0000005002001986 */ /* 0x0001e2000c101516 */
        /* <DEDUP_REMOVED lines=29> */
[----:B------:R-:W-:Y:S01]  /*8cf0*/  ISETP.LT.AND P1, PT, R198, UR9, !P0 ;  /* 0x00000009c6007c0c */ /* 0x000fe2000c721270 */
[----:B------:R-:W3:Y:S01]  /*8d00*/  LDCU UR9, c[0x0][0x39c] ;  /* 0x00007380ff0977ac */ /* 0x000ee20008000800 */
[----:B------:R-:W-:Y:S01]  /*8d10*/  ISETP.LT.AND P0, PT, R197, UR10, !P0 ;  /* 0x0000000ac5007c0c */ /* 0x000fe2000c701270 */
[----:B------:R-:W4:Y:S01]  /*8d20*/  LDCU UR10, c[0x0][0x39c] ;  /* 0x00007380ff0a77ac */ /* 0x000f220008000800 */
[----:B0-----:R-:W-:-:S04]  /*8d30*/  IMAD.WIDE R2, R203, 0x2, R76 ;  /* 0x00000002cb027825 */ /* 0x001fc800078e024c */
[----:B------:R-:W-:-:S05]  /*8d40*/  IMAD.WIDE R70, R203, 0x2, R68 ;  /* 0x00000002cb467825 */ /* 0x000fca00078e0244 */
[----:B------:R0:W-:Y:S01]  /*8d50*/  @P1 STG.E.U16 desc[UR22][R2.64], R83 ;  /* 0x0000005302001986 */ /* 0x0001e2000c101516 */
[----:B------:R-:W-:Y:S01]  /*8d60*/  VIADD R203, R203, UR32 ;  /* 0x00000020cbcb7c36 */ /* 0x000fe20008000000 */
[----:B----4-:R-:W-:Y:S01]  /*8d70*/  ISETP.GE.AND P6, PT, R72, UR10, PT ;  /* 0x0000000a48007c0c */ /* 0x010fe2000bfc6270 */
[----:B------:R-:W4:Y:S01]  /*8d80*/  LDCU UR10, c[0x0][0x398] ;  /* 0x00007300ff0a77ac */ /* 0x000f220008000800 */
[----:B0-----:R-:W-:-:S05]  /*8d90*/  PRMT R3, R83, 0x7632, R3 ;  /* 0x0000763253037816 */ /* 0x001fca0000000003 */
[----:B------:R0:W-:Y:S01]  /*8da0*/  @P0 STG.E.U16 desc[UR22][R70.64], R3 ;  /* 0x0000000346000986 */ /* 0x0001e2000c101516 */
[----:B------:R-:W-:Y:S01]  /*8db0*/  ISETP.GE.AND P0, PT, R0, UR7, PT ;  /* 0x0000000700007c0c */ /* 0x000fe2000bf06270 */
[----:B------:R-:W-:Y:S01]  /*8dc0*/  VIADD R0, R196, 0x11 ;  /* 0x00000011c4007836 */ /* 0x000fe20000000000 */
[----:B------:R-:W3:Y:S02]  /*8dd0*/  LDCU UR7, c[0x0][0x39c] ;  /* 0x00007380ff0777ac */ /* 0x000ee40008000800 */
[----:B------:R-:W-:Y:S02]  /*8de0*/  ISETP.LT.AND P3, PT, R198, UR14, !P0 ;  /* 0x0000000ec6007c0c */ /* 0x000fe4000c761270 */
[----:B------:R-:W-:Y:S01]  /*8df0*/  ISETP.LT.AND P1, PT, R197, UR16, !P0 ;  /* 0x00000010c5007c0c */ /* 0x000fe2000c721270 */
[----:B------:R-:W3:Y:S01]  /*8e00*/  LDCU UR14, c[0x0][0x398] ;  /* 0x00007300ff0e77ac */ /* 0x000ee20008000800 */
[----:B--2---:R-:W-:Y:S01]  /*8e10*/  ISETP.GE.AND P2, PT, R0, UR4, PT ;  /* 0x0000000400007c0c */ /* 0x004fe2000bf46270 */
[----:B------:R-:W-:-:S02]  /*8e20*/  VIADD R0, R196, 0x12 ;  /* 0x00000012c4007836 */ /* 0x000fc40000000000 */
[C---:B0-----:R-:W-:Y:S01]  /*8e30*/  IMAD.WIDE R2, R203.reuse, 0x2, R76 ;  /* 0x00000002cb027825 */ /* 0x041fe200078e024c */
[----:B------:R-:W-:Y:S01]  /*8e40*/  ISETP.LT.AND P0, PT, R198, UR18, !P2 ;  /* 0x00000012c6007c0c */ /* 0x000fe2000d701270 */
[----:B------:R-:W0:Y:S01]  /*8e50*/  LDCU UR4, c[0x0][0x39c] ;  /* 0x00007380ff0477ac */ /* 0x000e220008000800 */
[----:B-1----:R-:W-:Y:S01]  /*8e60*/  ISETP.GE.AND P5, PT, R0, UR6, PT ;  /* 0x0000000600007c0c */ /* 0x002fe2000bfa6270 */
[----:B------:R-:W-:Y:S01]  /*8e70*/  IMAD.WIDE R70, R203, 0x2, R68 ;  /* 0x00000002cb467825 */ /* 0x000fe200078e0244 */
[----:B------:R-:W-:Y:S01]  /*8e80*/  ISETP.LT.AND P2, PT, R197, UR20, !P2 ;  /* 0x00000014c5007c0c */ /* 0x000fe2000d741270 */
[----:B------:R1:W-:Y:S01]  /*8e90*/  @P3 STG.E.U16 desc[UR22][R2.64], R84 ;  /* 0x0000005402003986 */ /* 0x0003e2000c101516 */
[----:B------:R-:W2:Y:S01]  /*8ea0*/  LDCU UR16, c[0x0][0x398] ;  /* 0x00007300ff1077ac */ /* 0x000ea20008000800 */
[----:B------:R-:W-:Y:S02]  /*8eb0*/  VIADD R203, R203, UR32 ;  /* 0x00000020cbcb7c36 */ /* 0x000fe40008000000 */
[----:B------:R-:W-:Y:S01]  /*8ec0*/  VIADD R0, R196, 0x13 ;  /* 0x00000013c4007836 */ /* 0x000fe20000000000 */
[----:B------:R-:W0:Y:S01]  /*8ed0*/  LDCU UR6, c[0x0][0x39c] ;  /* 0x00007380ff0677ac */ /* 0x000e220008000800 */
[----:B------:R-:W-:-:S03]  /*8ee0*/  VIADD R75, R203, UR32 ;  /* 0x00000020cb4b7c36 */ /* 0x000fc60008000000 */
[----:B---3--:R-:W-:Y:S01]  /*8ef0*/  ISETP.GE.AND P4, PT, R0, UR9, PT ;  /* 0x0000000900007c0c */ /* 0x008fe2000bf86270 */
[C---:B------:R-:W-:Y:S01]  /*8f00*/  IMAD.WIDE R72, R75.reuse, 0x2, R76 ;  /* 0x000000024b487825 */ /* 0x040fe200078e024c */
[----:B------:R-:W3:Y:S01]  /*8f10*/  LDCU UR9, c[0x0][0x398] ;  /* 0x00007300ff0977ac */ /* 0x000ee20008000800 */
[----:B-1----:R-:W-:Y:S02]  /*8f20*/  PRMT R3, R84, 0x7632, R3 ;  /* 0x0000763254037816 */ /* 0x002fe40000000003 */
[----:B------:R-:W-:Y:S01]  /*8f30*/  VIADD R79, R75, UR32 ;  /* 0x000000204b4f7c36 */ /* 0x000fe20008000000 */
[----:B------:R-:W1:Y:S01]  /*8f40*/  LDCU UR18, c[0x0][0x398] ;  /* 0x00007300ff1277ac */ /* 0x000e620008000800 */
[----:B------:R-:W-:Y:S01]  /*8f50*/  VIADD R0, R196, 0x15 ;  /* 0x00000015c4007836 */ /* 0x000fe20000000000 */
[----:B------:R2:W-:Y:S01]  /*8f60*/  @P1 STG.E.U16 desc[UR22][R70.64], R3 ;  /* 0x0000000346001986 */ /* 0x0005e2000c101516 */
[----:B------:R-:W1:Y:S03]  /*8f70*/  LDCU UR20, c[0x0][0x398] ;  /* 0x00007300ff1477ac */ /* 0x000e660008000800 */
[----:B------:R-:W-:Y:S01]  /*8f80*/  ISETP.GE.AND P3, PT, R0, UR12, PT ;  /* 0x0000000c00007c0c */ /* 0x000fe2000bf66270 */
[----:B------:R-:W-:Y:S01]  /*8f90*/  VIADD R0, R196, 0x16 ;  /* 0x00000016c4007836 */ /* 0x000fe20000000000 */
[----:B------:R-:W1:Y:S04]  /*8fa0*/  LDCU UR12, c[0x0][0x398] ;  /* 0x00007300ff0c77ac */ /* 0x000e680008000800 */
[----:B0-----:R-:W-:Y:S01]  /*8fb0*/  ISETP.GE.AND P1, PT, R0, UR4, PT ;  /* 0x0000000400007c0c */ /* 0x001fe2000bf26270 */
[----:B------:R-:W-:Y:S01]  /*8fc0*/  VIADD R0, R196, 0x17 ;  /* 0x00000017c4007836 */ /* 0x000fe20000000000 */
[----:B------:R-:W0:Y:S01]  /*8fd0*/  LDCU UR4, c[0x0][0x39c] ;  /* 0x00007380ff0477ac */ /* 0x000e220008000800 */
[----:B--2---:R-:W-:-:S04]  /*8fe0*/  IMAD.WIDE R2, R203, 0x2, R76 ;  /* 0x00000002cb027825 */ /* 0x004fc800078e024c */
[----:B------:R-:W-:Y:S01]  /*8ff0*/  IMAD.WIDE R70, R203, 0x2, R68 ;  /* 0x00000002cb467825 */ /* 0x000fe200078e0244 */
[----:B------:R2:W-:Y:S01]  /*9000*/  @P0 STG.E.U16 desc[UR22][R2.64], R85 ;  /* 0x0000005502000986 */ /* 0x0005e2000c101516 */
[----:B------:R-:W-:Y:S01]  /*9010*/  ISETP.LT.AND P0, PT, R198, UR24, !P5 ;  /* 0x00000018c6007c0c */ /* 0x000fe2000ef01270 */
[----:B------:R-:W0:Y:S01]  /*9020*/  LDCU UR24, c[0x0][0x398] ;  /* 0x00007300ff1877ac */ /* 0x000e220008000800 */
[----:B------:R-:W-:Y:S01]  /*9030*/  ISETP.LT.AND P5, PT, R197, UR26, !P5 ;  /* 0x0000001ac5007c0c */ /* 0x000fe2000efa1270 */
[----:B------:R-:W0:Y:S01]  /*9040*/  LDCU UR26, c[0x0][0x398] ;  /* 0x00007300ff1a77ac */ /* 0x000e220008000800 */
[----:B--2---:R-:W-:-:S05]  /*9050*/  PRMT R3, R85, 0x7632, R3 ;  /* 0x0000763255037816 */ /* 0x004fca0000000003 */
[----:B------:R2:W-:Y:S01]  /*9060*/  @P2 STG.E.U16 desc[UR22][R70.64], R3 ;  /* 0x0000000346002986 */ /* 0x0005e2000c101516 */
[----:B------:R-:W-:Y:S01]  /*9070*/  ISETP.GE.AND P2, PT, R0, UR6, PT ;  /* 0x0000000600007c0c */ /* 0x000fe2000bf46270 */
[----:B------:R-:W-:Y:S01]  /*9080*/  VIADD R0, R196, 0x18 ;  /* 0x00000018c4007836 */ /* 0x000fe20000000000 */
[----:B------:R-:W0:Y:S01]  /*9090*/  LDCU UR6, c[0x0][0x39c] ;  /* 0x00007380ff0677ac */ /* 0x000e220008000800 */
[----:B------:R1:W-:Y:S01]  /*90a0*/  @P0 STG.E.U16 desc[UR22][R72.64], R86 ;  /* 0x0000005648000986 */ /* 0x0003e2000c101516 */
[----:B------:R-:W-:Y:S02]  /*90b0*/  ISETP.LT.AND P0, PT, R198, UR28, !P4 ;  /* 0x0000001cc6007c0c */ /* 0x000fe4000e701270 */
[----:B------:R-:W-:Y:S01]  /*90c0*/  ISETP.LT.AND P4, PT, R197, UR30, !P4 ;  /* 0x0000001ec5007c0c */ /* 0x000fe2000e781270 */
[----:B------:R-:W0:Y:S01]  /*90d0*/  LDCU UR28, c[0x0][0x398] ;  /* 0x00007300ff1c77ac */ /* 0x000e220008000800 */
[----:B--2---:R-:W-:Y:S01]  /*90e0*/  IMAD.WIDE R2, R75, 0x2, R68 ;  /* 0x000000024b027825 */ /* 0x004fe200078e0244 */
[----:B------:R-:W2:Y:S01]  /*90f0*/  LDCU UR30, c[0x0][0x398] ;  /* 0x00007300ff1e77ac */ /* 0x000ea20008000800 */
[----:B-1----:R-:W-:-:S02]  /*9100*/  PRMT R73, R86, 0x7632, R73 ;  /* 0x0000763256497816 */ /* 0x002fc40000000049 */
[----:B------:R-:W-:-:S03]  /*9110*/  IMAD.WIDE R70, R79, 0x2, R76 ;  /* 0x000000024f467825 */ /* 0x000fc600078e024c */
[----:B------:R1:W-:Y:S01]  /*9120*/  @P5 STG.E.U16 desc[UR22][R2.64], R73 ;  /* 0x0000004902005986 */ /* 0x0003e2000c101516 */
[----:B------:R-:W-:Y:S01]  /*9130*/  VIADD R75, R79, UR32 ;  /* 0x000000204f4b7c36 */ /* 0x000fe20008000000 */
[----:B------:R-:W-:Y:S01]  /*9140*/  ISETP.GE.AND P5, PT, R0, UR7, PT ;  /* 0x0000000700007c0c */ /* 0x000fe2000bfa6270 */
[----:B------:R-:W-:Y:S01]  /*9150*/  VIADD R0, R196, 0x19 ;  /* 0x00000019c4007836 */ /* 0x000fe20000000000 */
[----:B------:R0:W-:Y:S01]  /*9160*/  @P0 STG.E.U16 desc[UR22][R70.64], R87 ;  /* 0x0000005746000986 */ /* 0x0001e2000c101516 */
[----:B------:R-:W-:Y:S01]  /*9170*/  ISETP.LT.AND P0, PT, R198, UR33, !P6 ;  /* 0x00000021c6007c0c */ /* 0x000fe2000f701270 */
[----:B------:R-:W2:Y:S01]  /*9180*/  LDCU UR7, c[0x0][0x39c] ;  /* 0x00007380ff0777ac */ /* 0x000ea20008000800 */
[----:B------:R-:W-:Y:S01]  /*9190*/  ISETP.LT.AND P6, PT, R197, UR34, !P6 ;  /* 0x00000022c5007c0c */ /* 0x000fe2000f7c1270 */
[----:B------:R-:W2:Y:S01]  /*91a0*/  LDCU UR33, c[0x0][0x398] ;  /* 0x00007300ff2177ac */ /* 0x000ea20008000800 */
[----:B-1----:R-:W-:Y:S01]  /*91b0*/  IMAD.WIDE R72, R79, 0x2, R68 ;  /* 0x000000024f487825 */ /* 0x002fe200078e0244 */
[----:B------:R-:W1:Y:S01]  /*91c0*/  LDCU UR34, c[0x0][0x398] ;  /* 0x00007300ff2277ac */ /* 0x000e620008000800 */
[----:B0-----:R-:W-:-:S02]  /*91d0*/  PRMT R71, R87, 0x7632, R71 ;  /* 0x0000763257477816 */ /* 0x001fc40000000047 */
        /* <DEDUP_REMOVED lines=10> */
[----:B0-----:R-:W-:Y:S01]  /*9280*/  IMAD.WIDE R70, R75, 0x2, R68 ;  /* 0x000000024b467825 */ /* 0x001fe200078e0244 */
[----:B-1----:R-:W-:-:S03]  /*9290*/  PRMT R3, R88, 0x7632, R3 ;  /* 0x0000763258037816 */ /* 0x002fc60000000003 */
[C---:B------:R-:W-:Y:S02]  /*92a0*/  IMAD.WIDE R72, R79.reuse, 0x2, R76 ;  /* 0x000000024f487825 */ /* 0x040fe400078e024c */
[----:B------:R0:W-:Y:S02]  /*92b0*/  @P6 STG.E.U16 desc[UR22][R70.64], R3 ;  /* 0x0000000346006986 */ /* 0x0001e4000c101516 */
[----:B------:R-:W-:Y:S01]  /*92c0*/  VIADD R75, R79, UR32 ;  /* 0x000000204f4b7c36 */ /* 0x000fe20008000000 */
[----:B------:R-:W-:Y:S01]  /*92d0*/  ISETP.GE.AND P6, PT, R0, UR6, PT ;  /* 0x0000000600007c0c */ /* 0x000fe2000bfc6270 */
[----:B------:R-:W-:Y:S01]  /*92e0*/  VIADD R0, R196, 0x1b ;  /* 0x0000001bc4007836 */ /* 0x000fe20000000000 */
[----:B------:R1:W-:Y:S01]  /*92f0*/  @P0 STG.E.U16 desc[UR22][R72.64], R89 ;  /* 0x0000005948000986 */ /* 0x0003e2000c101516 */
[----:B------:R-:W-:Y:S01]  /*9300*/  ISETP.LT.AND P0, PT, R198, UR16, !P1 ;  /* 0x00000010c6007c0c */ /* 0x000fe2000cf01270 */
[----:B------:R-:W2:Y:S01]  /*9310*/  LDCU UR6, c[0x0][0x39c] ;  /* 0x00007380ff0677ac */ /* 0x000ea20008000800 */
[----:B------:R-:W-:Y:S01]  /*9320*/  ISETP.LT.AND P1, PT, R197, UR36, !P1 ;  /* 0x00000024c5007c0c */ /* 0x000fe2000cf21270 */
[----:B------:R-:W3:Y:S01]  /*9330*/  LDCU UR16, c[0x0][0x398] ;  /* 0x00007300ff1077ac */ /* 0x000ee20008000800 */
[----:B0-----:R-:W-:Y:S01]  /*9340*/  IMAD.WIDE R2, R79, 0x2, R68 ;  /* 0x000000024f027825 */ /* 0x001fe200078e0244 */
[----:B-1----:R-:W-:-:S03]  /*9350*/  PRMT R73, R89, 0x7632, R73 ;  /* 0x0000763259497816 */ /* 0x002fc60000000049 */
[C---:B------:R-:W-:Y:S02]  /*9360*/  IMAD.WIDE R70, R75.reuse, 0x2, R76 ;  /* 0x000000024b467825 */ /* 0x040fe400078e024c */
[----:B------:R0:W-:Y:S02]  /*9370*/  @P3 STG.E.U16 desc[UR22][R2.64], R73 ;  /* 0x0000004902003986 */ /* 0x0001e4000c101516 */
[----:B------:R-:W-:Y:S01]  /*9380*/  VIADD R79, R75, UR32 ;  /* 0x000000204b4f7c36 */ /* 0x000fe20008000000 */
[----:B--2---:R-:W-:Y:S01]  /*9390*/  ISETP.GE.AND P3, PT, R0, UR7, PT ;  /* 0x0000000700007c0c */ /* 0x004fe2000bf66270 */
[----:B------:R-:W-:Y:S01]  /*93a0*/  VIADD R0, R196, 0x1c ;  /* 0x0000001cc4007836 */ /* 0x000fe20000000000 */
[----:B------:R1:W-:Y:S01]  /*93b0*/  @P0 STG.E.U16 desc[UR22][R70.64], R90 ;  /* 0x0000005a46000986 */ /* 0x0003e2000c101516 */
[----:B---3--:R-:W-:Y:S01]  /*93c0*/  ISETP.LT.AND P0, PT, R198, UR9, !P2 ;  /* 0x00000009c6007c0c */ /* 0x008fe2000d701270 */
[----:B------:R-:W2:Y:S01]  /*93d0*/  LDCU UR9, c[0x0][0x398] ;  /* 0x00007300ff0977ac */ /* 0x000ea20008000800 */
[----:B----4-:R-:W-:Y:S01]  /*93e0*/  ISETP.LT.AND P2, PT, R197, UR10, !P2 ;  /* 0x0000000ac5007c0c */ /* 0x010fe2000d741270 */
[----:B------:R-:W3:Y:S01]  /*93f0*/  LDCU UR7, c[0x0][0x39c] ;  /* 0x00007380ff0777ac */ /* 0x000ee20008000800 */
[----:B0-----:R-:W-:Y:S01]  /*9400*/  IMAD.WIDE R72, R75, 0x2, R68 ;  /* 0x000000024b487825 */ /* 0x001fe200078e0244 */
[----:B------:R-:W0:Y:S01]  /*9410*/  LDCU UR10, c[0x0][0x398] ;  /* 0x00007300ff0a77ac */ /* 0x000e220008000800 */
        /* <DEDUP_REMOVED lines=8> */
[----:B------:R-:W0:Y:S01]  /*94a0*/  LDCU UR4, c[0x0][0x39c] ;  /* 0x00007380ff0477ac */ /* 0x000e220008000800 */
[----:B------:R-:W-:Y:S01]  /*94b0*/  ISETP.LT.AND P5, PT, R197, UR18, !P5 ;  /* 0x00000012c5007c0c */ /* 0x000fe2000efa1270 */
[----:B------:R-:W0:Y:S01]  /*94c0*/  LDCU UR12, c[0x0][0x398] ;  /* 0x00007300ff0c77ac */ /* 0x000e220008000800 */
[----:B-1----:R-:W-:Y:S01]  /*94d0*/  IMAD.WIDE R70, R79, 0x2, R68 ;  /* 0x000000024f467825 */ /* 0x002fe200078e0244 */
[----:B------:R-:W1:Y:S01]  /*94e0*/  LDCU UR18, c[0x0][0x398] ;  /* 0x00007300ff1277ac */ /* 0x000e620008000800 */
[----:B----4-:R-:W-:-:S02]  /*94f0*/  PRMT R3, R91, 0x7632, R3 ;  /* 0x000076325b037816 */ /* 0x010fc40000000003 */
[----:B------:R-:W-:-:S03]  /*9500*/  IMAD.WIDE R72, R75, 0x2, R76 ;  /* 0x000000024b487825 */ /* 0x000fc600078e024c */
[----:B------:R4:W-:Y:S01]  /*9510*/  @P2 STG.E.U16 desc[UR22][R70.64], R3 ;  /* 0x0000000346002986 */ /* 0x0009e2000c101516 */
[----:B------:R-:W-:Y:S01]  /*9520*/  VIADD R79, R75, UR32 ;  /* 0x000000204b4f7c36 */ /* 0x000fe20008000000 */
[----:B------:R-:W-:Y:S01]  /*9530*/  ISETP.GE.AND P2, PT, R0, UR6, PT ;  /* 0x0000000600007c0c */ /* 0x000fe2000bf46270 */
[----:B------:R-:W-:Y:S01]  /*9540*/  VIADD R0, R196, 0x1e ;  /* 0x0000001ec4007836 */ /* 0x000fe20000000000 */
[----:B------:R0:W-:Y:S01]  /*9550*/  @P0 STG.E.U16 desc[UR22][R72.64], R92 ;  /* 0x0000005c48000986 */ /* 0x0001e2000c101516 */
[----:B------:R-:W-:Y:S01]  /*9560*/  ISETP.LT.AND P0, PT, R198, UR20, !P4 ;  /* 0x00000014c6007c0c */ /* 0x000fe2000e701270 */
[----:B------:R-:W1:Y:S01]  /*9570*/  LDCU UR6, c[0x0][0x39c] ;  /* 0x00007380ff0677ac */ /* 0x000e620008000800 */
[----:B------:R-:W-:Y:S01]  /*9580*/  ISETP.LT.AND P4, PT, R197, UR24, !P4 ;  /* 0x00000018c5007c0c */ /* 0x000fe2000e781270 */
[----:B------:R-:W1:Y:S01]  /*9590*/  LDCU UR20, c[0x0][0x398] ;  /* 0x00007300ff1477ac */ /* 0x000e620008000800 */
[----:B----4-:R-:W-:Y:S01]  /*95a0*/  IMAD.WIDE R2, R75, 0x2, R68 ;  /* 0x000000024b027825 */ /* 0x010fe200078e0244 */
[----:B------:R-:W4:Y:S01]  /*95b0*/  LDCU UR24, c[0x0][0x398] ;  /* 0x00007300ff1877ac */ /* 0x000f220008000800 */
[----:B0-----:R-:W-:-:S02]  /*95c0*/  PRMT R73, R92, 0x7632, R73 ;  /* 0x000076325c497816 */ /* 0x001fc40000000049 */
[----:B------:R-:W-:-:S03]  /*95d0*/  IMAD.WIDE R70, R79, 0x2, R76 ;  /* 0x000000024f467825 */ /* 0x000fc600078e024c */
[----:B------:R0:W-:Y:S01]  /*95e0*/  @P5 STG.E.U16 desc[UR22][R2.64], R73 ;  /* 0x0000004902005986 */ /* 0x0001e2000c101516 */
[----:B------:R-:W-:Y:S01]  /*95f0*/  VIADD R75, R79, UR32 ;  /* 0x000000204f4b7c36 */ /* 0x000fe20008000000 */
[----:B---3--:R-:W-:Y:S01]  /*9600*/  ISETP.GE.AND P5, PT, R0, UR7, PT ;  /* 0x0000000700007c0c */ /* 0x008fe2000bfa6270 */
[----:B------:R-:W-:Y:S01]  /*9610*/  VIADD R0, R196, 0x1f ;  /* 0x0000001fc4007836 */ /* 0x000fe20000000000 */
[----:B------:R3:W-:Y:S01]  /*9620*/  @P0 STG.E.U16 desc[UR22][R70.64], R93 ;  /* 0x0000005d46000986 */ /* 0x0007e2000c101516 */
[----:B------:R-:W-:Y:S01]  /*9630*/  ISETP.LT.AND P0, PT, R198, UR26, !P6 ;  /* 0x0000001ac6007c0c */ /* 0x000fe2000f701270 */
[----:B------:R-:W1:Y:S01]  /*9640*/  LDCU UR7, c[0x0][0x39c] ;  /* 0x00007380ff0777ac */ /* 0x000e620008000800 */
[----:B------:R-:W-:Y:S01]  /*9650*/  ISETP.LT.AND P6, PT, R197, UR28, !P6 ;  /* 0x0000001cc5007c0c */ /* 0x000fe2000f7c1270 */
[----:B------:R-:W1:Y:S01]  /*9660*/  LDCU UR26, c[0x0][0x398] ;  /* 0x00007300ff1a77ac */ /* 0x000e620008000800 */
[----:B0-----:R-:W-:Y:S01]  /*9670*/  IMAD.WIDE R72, R79, 0x2, R68 ;  /* 0x000000024f487825 */ /* 0x001fe200078e0244 */
[----:B------:R-:W0:Y:S01]  /*9680*/  LDCU UR28, c[0x0][0x398] ;  /* 0x00007300ff1c77ac */ /* 0x000e220008000800 */
[----:B---3--:R-:W-:-:S02]  /*9690*/  PRMT R71, R93, 0x7632, R71 ;  /* 0x000076325d477816 */ /* 0x008fc40000000047 */
        /* <DEDUP_REMOVED lines=10> */
[----:B---3--:R-:W-:Y:S01]  /*9740*/  IMAD.WIDE R70, R75, 0x2, R68 ;  /* 0x000000024b467825 */ /* 0x008fe200078e0244 */
[----:B------:R-:W3:Y:S01]  /*9750*/  LDCU UR33, c[0x0][0x398] ;  /* 0x00007300ff2177ac */ /* 0x000ee20008000800 */
[----:B0-----:R-:W-:-:S02]  /*9760*/  PRMT R3, R94, 0x7632, R3 ;  /* 0x000076325e037816 */ /* 0x001fc40000000003 */
[----:B------:R-:W-:-:S03]  /*9770*/  IMAD.WIDE R72, R79, 0x2, R76 ;  /* 0x000000024f487825 */ /* 0x000fc600078e024c */
[----:B------:R0:W-:Y:S01]  /*9780*/  @P6 STG.E.U16 desc[UR22][R70.64], R3 ;  /* 0x0000000346006986 */ /* 0x0001e2000c101516 */
[----:B------:R-:W-:Y:S01]  /*9790*/  VIADD R75, R79, UR32 ;  /* 0x000000204f4b7c36 */ /* 0x000fe20008000000 */
[----:B-1----:R-:W-:Y:S01]  /*97a0*/  ISETP.GE.AND P6, PT, R0, UR6, PT ;  /* 0x0000000600007c0c */ /* 0x002fe2000bfc6270 */
[----:B------:R-:W-:Y:S01]  /*97b0*/  VIADD R0, R196, 0x21 ;  /* 0x00000021c4007836 */ /* 0x000fe20000000000 */
[----:B------:R1:W-:Y:S01]  /*97c0*/  @P0 STG.E.U16 desc[UR22][R72.64], R95 ;  /* 0x0000005f48000986 */ /* 0x0003e2000c101516 */
[----:B------:R-:W-:Y:S01]  /*97d0*/  ISETP.LT.AND P0, PT, R198, UR14, !P1 ;  /* 0x0000000ec6007c0c */ /* 0x000fe2000cf01270 */
[----:B------:R-:W2:Y:S01]  /*97e0*/  LDCU UR14, c[0x0][0x398] ;  /* 0x00007300ff0e77ac */ /* 0x000ea20008000800 */
[----:B------:R-:W-:Y:S01]  /*97f0*/  ISETP.LT.AND P1, PT, R197, UR16, !P1 ;  /* 0x00000010c5007c0c */ /* 0x000fe2000cf21270 */
[----:B------:R-:W2:Y:S01]  /*9800*/  LDCU UR6, c[0x0][0x39c] ;  /* 0x00007380ff0677ac */ /* 0x000ea20008000800 */
        /* <DEDUP_REMOVED lines=9> */
[----:B--2---:R-:W-:Y:S01]  /*98a0*/  ISETP.LT.AND P0, PT, R198, UR9, !P2 ;  /* 0x00000009c6007c0c */ /* 0x004fe2000d701270 */
        /* <DEDUP_REMOVED lines=26> */
[----:B------:R-:W3:Y:S01]  /*9a50*/  LDCU UR6, c[0x0][0x39c] ;  /* 0x00007380ff0677ac */ /* 0x000ee20008000800 */
[----:B------:R-:W-:Y:S01]  /*9a60*/  ISETP.LT.AND P4, PT, R197, UR20, !P4 ;  /* 0x00000014c5007c0c */ /* 0x000fe2000e781270 */
[----:B------:R-:W3:Y:S01]  /*9a70*/  LDCU UR18, c[0x0][0x398] ;  /* 0x00007300ff1277ac */ /* 0x000ee20008000800 */
[----:B-1----:R-:W-:Y:S01]  /*9a80*/  IMAD.WIDE R2, R75, 0x2, R68 ;  /* 0x000000024b027825 */ /* 0x002fe200078e0244 */
[----:B------:R-:W1:Y:S01]  /*9a90*/  LDCU UR20, c[0x0][0x398] ;  /* 0x00007300ff1477ac */ /* 0x000e620008000800 */
[----:B0-----:R-:W-:-:S02]  /*9aa0*/  PRMT R73, R98, 0x7632, R73 ;  /* 0x0000763262497816 */ /* 0x001fc40000000049 */
[----:B------:R-:W-:-:S03]  /*9ab0*/  IMAD.WIDE R70, R79, 0x2, R76 ;  /* 0x000000024f467825 */ /* 0x000fc600078e024c */
[----:B------:R0:W-:Y:S01]  /*9ac0*/  @P5 STG.E.U16 desc[UR22][R2.64], R73 ;  /* 0x0000004902005986 */ /* 0x0001e2000c101516 */
[----:B------:R-:W-:Y:S01]  /*9ad0*/  VIADD R75, R79, UR32 ;  /* 0x000000204f4b7c36 */ /* 0x000fe20008000000 */
[----:B--2---:R-:W-:Y:S01]  /*9ae0*/  ISETP.GE.AND P5, PT, R0, UR7, PT ;  /* 0x0000000700007c0c */ /* 0x004fe2000bfa6270 */
[----:B------:R-:W-:Y:S01]  /*9af0*/  VIADD R0, R196, 0x25 ;  /* 0x00000025c4007836 */ /* 0x000fe20000000000 */
[----:B------:R2:W-:Y:S01]  /*9b00*/  @P0 STG.E.U16 desc[UR22][R70.64], R99 ;  /* 0x0000006346000986 */ /* 0x0005e2000c101516 */
[----:B----4-:R-:W-:Y:S01]  /*9b10*/  ISETP.LT.AND P0, PT, R198, UR24, !P6 ;  /* 0x00000018c6007c0c */ /* 0x010fe2000f701270 */
[----:B------:R-:W4:Y:S01]  /*9b20*/  LDCU UR7, c[0x0][0x39c] ;  /* 0x00007380ff0777ac */ /* 0x000f220008000800 */
[----:B------:R-:W-:Y:S01]  /*9b30*/  ISETP.LT.AND P6, PT, R197, UR26, !P6 ;  /* 0x0000001ac5007c0c */ /* 0x000fe2000f7c1270 */
[----:B------:R-:W1:Y:S01]  /*9b40*/  LDCU UR24, c[0x0][0x398] ;  /* 0x00007300ff1877ac */ /* 0x000e620008000800 */
[----:B0-----:R-:W-:Y:S01]  /*9b50*/  IMAD.WIDE R72, R79, 0x2, R68 ;  /* 0x000000024f487825 */ /* 0x001fe200078e0244 */
[----:B------:R-:W0:Y:S01]  /*9b60*/  LDCU UR26, c[0x0][0x398] ;  /* 0x00007300ff1a77ac */ /* 0x000e220008000800 */
[----:B--2---:R-:W-:-:S02]  /*9b70*/  PRMT R71, R99, 0x7632, R71 ;  /* 0x0000763263477816 */ /* 0x004fc40000000047 */
        /* <DEDUP_REMOVED lines=10> */
[----:B--2---:R-:W-:Y:S01]  /*9c20*/  IMAD.WIDE R70, R75, 0x2, R68 ;  /* 0x000000024b467825 */ /* 0x004fe200078e0244 */
[----:B------:R-:W2:Y:S01]  /*9c30*/  LDCU UR30, c[0x0][0x398] ;  /* 0x00007300ff1e77ac */ /* 0x000ea20008000800 */
        /* <DEDUP_REMOVED lines=17> */
[----:B----4-:R-:W-:Y:S01]  /*9d50*/  ISETP.GE.AND P3, PT, R0, UR7, PT ;  /* 0x0000000700007c0c */ /* 0x010fe2000bf66270 */
[----:B------:R-:W-:Y:S01]  /*9d60*/  VIADD R0, R196, 0x28 ;  /* 0x00000028c4007836 */ /* 0x000fe20000000000 */
[----:B------:R4:W-:Y:S01]  /*9d70*/  @P0 STG.E.U16 desc[UR22][R70.64], R102 ;  /* 0x0000006646000986 */ /* 0x0009e2000c101516 */
[----:B------:R-:W-:Y:S01]  /*9d80*/  ISETP.LT.AND P0, PT, R198, UR9, !P2 ;  /* 0x00000009c6007c0c */ /* 0x000fe2000d701270 */
[----:B------:R-:W0:Y:S01]  /*9d90*/  LDCU UR9, c[0x0][0x398] ;  /* 0x00007300ff0977ac */ /* 0x000e220008000800 */
[----:B------:R-:W-:Y:S01]  /*9da0*/  ISETP.LT.AND P2, PT, R197, UR16, !P2 ;  /* 0x00000010c5007c0c */ /* 0x000fe2000d741270 */
[----:B------:R-:W0:Y:S01]  /*9db0*/  LDCU UR7, c[0x0][0x39c] ;  /* 0x00007380ff0777ac */ /* 0x000e220008000800 */
[----:B---3--:R-:W-:Y:S01]  /*9dc0*/  IMAD.WIDE R72, R75, 0x2, R68 ;  /* 0x000000024b487825 */ /* 0x008fe200078e0244 */
[----:B------:R-:W3:Y:S01]  /*9dd0*/  LDCU UR16, c[0x0][0x398] ;  /* 0x00007300ff1077ac */ /* 0x000ee20008000800 */
[----:B----4-:R-:W-:-:S02]  /*9de0*/  PRMT R71, R102, 0x7632, R71 ;  /* 0x0000763266477816 */ /* 0x010fc40000000047 */
[----:B------:R-:W-:-:S03]  /*9df0*/  IMAD.WIDE R2, R79, 0x2, R76 ;  /* 0x000000024f027825 */ /* 0x000fc600078e024c */
[----:B------:R4:W-:Y:S01]  /*9e00*/  @P1 STG.E.U16 desc[UR22][R72.64], R71 ;  /* 0x0000004748001986 */ /* 0x0009e2000c101516 */
[----:B------:R-:W-:Y:S01]  /*9e10*/  VIADD R75, R79, UR32 ;  /* 0x000000204f4b7c36 */ /* 0x000fe20008000000 */
[----:B-1----:R-:W-:Y:S01]  /*9e20*/  ISETP.GE.AND P1, PT, R0, UR4, PT ;  /* 0x0000000400007c0c */ /* 0x002fe2000bf26270 */
[----:B------:R-:W-:Y:S01]  /*9e30*/  VIADD R0, R196, 0x29 ;  /* 0x00000029c4007836 */ /* 0x000fe20000000000 */
[----:B------:R1:W-:Y:S01]  /*9e40*/  @P0 STG.E.U16 desc[UR22][R2.64], R103 ;  /* 0x0000006702000986 */ /* 0x0003e2000c101516 */
[----:B------:R-:W-:Y:S01]  /*9e50*/  ISETP.LT.AND P0, PT, R198, UR10, !P5 ;  /* 0x0000000ac6007c0c */ /* 0x000fe2000ef01270 */
[----:B------:R-:W0:Y:S01]  /*9e60*/  LDCU UR10, c[0x0][0x398] ;  /* 0x00007300ff0a77ac */ /* 0x000e220008000800 */
[----:B------:R-:W-:Y:S01]  /*9e70*/  ISETP.LT.AND P5, PT, R197, UR34, !P5 ;  /* 0x00000022c5007c0c */ /* 0x000fe2000efa1270 */
[----:B------:R-:W0:Y:S01]  /*9e80*/  LDCU UR4, c[0x0][0x39c] ;  /* 0x00007380ff0477ac */ /* 0x000e220008000800 */
[----:B----4-:R-:W-:Y:S01]  /*9e90*/  IMAD.WIDE R70, R79, 0x2, R68 ;  /* 0x000000024f467825 */ /* 0x010fe200078e0244 */
[----:B------:R-:W4:Y:S01]  /*9ea0*/  LDCU UR34, c[0x0][0x398] ;  /* 0x00007300ff2277ac */ /* 0x000f220008000800 */
        /* <DEDUP_REMOVED lines=78> */
[----:B---3--:R-:W-:-:S02]  /*a390*/  PRMT R3, R109, 0x7632, R3 ;  /* 0x000076326d037816 */ /* 0x008fc40000000003 */
        /* <DEDUP_REMOVED lines=8> */
[----:B----4-:R-:W-:Y:S01]  /*a420*/  ISETP.LT.AND P4, PT, R197, UR34, !P4 ;  /* 0x00000022c5007c0c */ /* 0x010fe2000e781270 */
[----:B------:R-:W4:Y:S01]  /*a430*/  LDCU UR6, c[0x0][0x39c] ;  /* 0x00007380ff0677ac */ /* 0x000f220008000800 */
[----:B---3--:R-:W-:Y:S01]  /*a440*/  IMAD.WIDE R2, R75, 0x2, R68 ;  /* 0x000000024b027825 */ /* 0x008fe200078e0244 */
[----:B------:R-:W3:Y:S01]  /*a450*/  LDCU UR34, c[0x0][0x398] ;  /* 0x00007300ff2277ac */ /* 0x000ee20008000800 */
        /* <DEDUP_REMOVED lines=37> */
[----:B--2---:R-:W-:Y:S01]  /*a6b0*/  IMAD.WIDE R2, R79, 0x2, R68 ;  /* 0x000000024f027825 */ /* 0x004fe200078e0244 */
[----:B------:R-:W2:Y:S01]  /*a6c0*/  LDCU UR28, c[0x0][0x398] ;  /* 0x00007300ff1c77ac */ /* 0x000ea20008000800 */
[----:B----4-:R-:W-:-:S02]  /*a6d0*/  PRMT R73, R113, 0x7632, R73 ;  /* 0x0000763271497816 */ /* 0x010fc40000000049 */
[----:B------:R-:W-:-:S03]  /*a6e0*/  IMAD.WIDE R70, R75, 0x2, R76 ;  /* 0x000000024b467825 */ /* 0x000fc600078e024c */
[----:B------:R4:W-:Y:S01]  /*a6f0*/  @P3 STG.E.U16 desc[UR22][R2.64], R73 ;  /* 0x0000004902003986 */ /* 0x0009e2000c101516 */
[----:B------:R-:W-:Y:S01]  /*a700*/  VIADD R79, R75, UR32 ;  /* 0x000000204b4f7c36 */ /* 0x000fe20008000000 */
[----:B---3--:R-:W-:Y:S01]  /*a710*/  ISETP.GE.AND P3, PT, R0, UR7, PT ;  /* 0x0000000700007c0c */ /* 0x008fe2000bf66270 */
        /* <DEDUP_REMOVED lines=21> */
[----:B-1----:R-:W-:-:S02]  /*a870*/  PRMT R3, R115, 0x7632, R3 ;  /* 0x0000763273037816 */ /* 0x002fc40000000003 */
[----:B------:R-:W-:-:S03]  /*a880*/  IMAD.WIDE R72, R75, 0x2, R76 ;  /* 0x000000024b487825 */ /* 0x000fc600078e024c */
[----:B------:R1:W-:Y:S01]  /*a890*/  @P2 STG.E.U16 desc[UR22][R70.64], R3 ;  /* 0x0000000346002986 */ /* 0x0003e2000c101516 */
[----:B------:R-:W-:Y:S01]  /*a8a0*/  VIADD R79, R75, UR32 ;  /* 0x000000204b4f7c36 */ /* 0x000fe20008000000 */
[----:B0-----:R-:W-:Y:S01]  /*a8b0*/  ISETP.GE.AND P2, PT, R0, UR6, PT ;  /* 0x0000000600007c0c */ /* 0x001fe2000bf46270 */
        /* <DEDUP_REMOVED lines=19> */
[----:B0-----:R-:W-:Y:S01]  /*a9f0*/  IMAD.WIDE R72, R79, 0x2, R68 ;  /* 0x000000024f487825 */ /* 0x001fe200078e0244 */
[----:B------:R-:W0:Y:S01]  /*aa00*/  LDCU UR34, c[0x0][0x398] ;  /* 0x00007300ff2277ac */ /* 0x000e220008000800 */
[----:B-1----:R-:W-:-:S02]  /*aa10*/  PRMT R71, R117, 0x7632, R71 ;  /* 0x0000763275477816 */ /* 0x002fc40000000047 */
[----:B------:R-:W-:-:S03]  /*aa20*/  IMAD.WIDE R2, R75, 0x2, R76 ;  /* 0x000000024b027825 */ /* 0x000fc600078e024c */
[----:B------:R1:W-:Y:S01]  /*aa30*/  @P4 STG.E.U16 desc[UR22][R72.64], R71 ;  /* 0x0000004748004986 */ /* 0x0003e2000c101516 */
[----:B------:R-:W-:Y:S01]  /*aa40*/  VIADD R79, R75, UR32 ;  /* 0x000000204b4f7c36 */ /* 0x000fe20008000000 */
[----:B--2---:R-:W-:Y:S01]  /*aa50*/  ISETP.GE.AND P4, PT, R0, UR4, PT ;  /* 0x0000000400007c0c */ /* 0x004fe2000bf86270 */
        /* <DEDUP_REMOVED lines=8> */
[----:B--2---:R-:W-:-:S02]  /*aae0*/  PRMT R3, R118, 0x7632, R3 ;  /* 0x0000763276037816 */ /* 0x004fc40000000003 */
[----:B------:R-:W-:-:S03]  /*aaf0*/  IMAD.WIDE R72, R79, 0x2, R76 ;  /* 0x000000024f487825 */ /* 0x000fc600078e024c */
[----:B------:R2:W-:Y:S01]  /*ab00*/  @P6 STG.E.U16 desc[UR22][R70.64], R3 ;  /* 0x0000000346006986 */ /* 0x0005e2000c101516 */
[----:B------:R-:W-:Y:S01]  /*ab10*/  VIADD R75, R79, UR32 ;  /* 0x000000204f4b7c36 */ /* 0x000fe20008000000 */
[----:B------:R-:W-:Y:S01]  /*ab20*/  ISETP.GE.AND P6, PT, R0, UR6, PT ;  /* 0x0000000600007c0c */ /* 0x000fe2000bfc6270 */
[----:B------:R-:W0:Y:S01]  /*ab30*/  LDCU UR6, c[0x0][0x39c] ;  /* 0x00007380ff0677ac */ /* 0x000e220008000800 */
[----:B------:R1:W-:Y:S01]  /*ab40*/  @P0 STG.E.U16 desc[UR22][R72.64], R119 ;  /* 0x0000007748000986 */ /* 0x0003e2000c101516 */
[----:B------:R-:W-:Y:S01]  /*ab50*/  ISETP.LT.AND P0, PT, R198, UR14, !P1 ;  /* 0x0000000ec6007c0c */ /* 0x000fe2000cf01270 */
[----:B------:R-:W-:Y:S01]  /*ab60*/  VIADD R0, R196, 0x39 ;  /* 0x00000039c4007836 */ /* 0x000fe20000000000 */
        /* <DEDUP_REMOVED lines=17> */
[----:B---3--:R-:W-:-:S02]  /*ac80*/  PRMT R71, R120, 0x7632, R71 ;  /* 0x0000763278477816 */ /* 0x008fc40000000047 */
[----:B------:R-:W-:-:S03]  /*ac90*/  IMAD.WIDE R2, R79, 0x2, R76 ;  /* 0x000000024f027825 */ /* 0x000fc600078e024c */
[----:B------:R3:W-:Y:S01]  /*aca0*/  @P1 STG.E.U16 desc[UR22][R72.64], R71 ;  /* 0x0000004748001986 */ /* 0x0007e2000c101516 */
[----:B------:R-:W-:Y:S01]  /*acb0*/  VIADD R75, R79, UR32 ;  /* 0x000000204f4b7c36 */ /* 0x000fe20008000000 */
[----:B0-----:R-:W-:Y:S01]  /*acc0*/  ISETP.GE.AND P1, PT, R0, UR4, PT ;  /* 0x0000000400007c0c */ /* 0x001fe2000bf26270 */
[----:B------:R-:W-:Y:S01]  /*acd0*/  VIADD R0, R196, 0x3b ;  /* 0x0000003bc4007836 */ /* 0x000fe20000000000 */
[----:B------:R0:W-:Y:S01]  /*ace0*/  @P0 STG.E.U16 desc[UR22][R2.64], R121 ;  /* 0x0000007902000986 */ /* 0x0001e2000c101516 */
[----:B------:R-:W-:Y:S01]  /*acf0*/  ISETP.LT.AND P0, PT, R198, UR10, !P5 ;  /* 0x0000000ac6007c0c */ /* 0x000fe2000ef01270 */
[----:B------:R-:W1:Y:S01]  /*ad00*/  LDCU UR4, c[0x0][0x39c] ;  /* 0x00007380ff0477ac */ /* 0x000e620008000800 */
[----:B----4-:R-:W-:Y:S01]  /*ad10*/  ISETP.LT.AND P5, PT, R197, UR30, !P5 ;  /* 0x0000001ec5007c0c */ /* 0x010fe2000efa1270 */
[----:B------:R-:W4:Y:S01]  /*ad20*/  LDCU UR10, c[0x0][0x398] ;  /* 0x00007300ff0a77ac */ /* 0x000f220008000800 */
[----:B---3--:R-:W-:Y:S01]  /*ad30*/  IMAD.WIDE R70, R79, 0x2, R68 ;  /* 0x000000024f467825 */ /* 0x008fe200078e0244 */
[----:B------:R-:W3:Y:S01]  /*ad40*/  LDCU UR30, c[0x0][0x398] ;  /* 0x00007300ff1e77ac */ /* 0x000ee20008000800 */
[----:B0-----:R-:W-:-:S02]  /*ad50*/  PRMT R3, R121, 0x7632, R3 ;  /* 0x0000763279037816 */ /* 0x001fc40000000003 */
[----:B------:R-:W-:-:S03]  /*ad60*/  IMAD.WIDE R72, R75, 0x2, R76 ;  /* 0x000000024b487825 */ /* 0x000fc600078e024c */
[----:B------:R0:W-:Y:S01]  /*ad70*/  @P2 STG.E.U16 desc[UR22][R70.64], R3 ;  /* 0x0000000346002986 */ /* 0x0001e2000c101516 */
[----:B------:R-:W-:Y:S01]  /*ad80*/  VIADD R79, R75, UR32 ;  /* 0x000000204b4f7c36 */ /* 0x000fe20008000000 */
[----:B------:R-:W-:Y:S01]  /*ad90*/  ISETP.GE.AND P2, PT, R0, UR6, PT ;  /* 0x0000000600007c0c */ /* 0x000fe2000bf46270 */
[----:B------:R-:W1:Y:S01]  /*ada0*/  LDCU UR6, c[0x0][0x39c] ;  /* 0x00007380ff0677ac */ /* 0x000e620008000800 */
[----:B------:R2:W-:Y:S01]  /*adb0*/  @P0 STG.E.U16 desc[UR22][R72.64], R122 ;  /* 0x0000007a48000986 */ /* 0x0005e2000c101516 */
[----:B------:R-:W-:Y:S01]  /*adc0*/  ISETP.LT.AND P0, PT, R198, UR12, !P4 ;  /* 0x0000000cc6007c0c */ /* 0x000fe2000e701270 */
[----:B------:R-:W-:Y:S01]  /*add0*/  VIADD R0, R196, 0x3c ;  /* 0x0000003cc4007836 */ /* 0x000fe20000000000 */
        /* <DEDUP_REMOVED lines=20> */
[----:B------:R-:W-:Y:S01]  /*af20*/  ISETP.LT.AND P4, PT, R198, UR20, !P3 ;  /* 0x00000014c6007c0c */ /* 0x000fe2000df81270 */
[----:B------:R-:W-:Y:S01]  /*af30*/  VIADD R79, R75, UR32 ;  /* 0x000000204b4f7c36 */ /* 0x000fe20008000000 */
[----:B------:R-:W-:Y:S01]  /*af40*/  ISETP.LT.AND P3, PT, R197, UR34, !P3 ;  /* 0x00000022c5007c0c */ /* 0x000fe2000df61270 */
[----:B------:R2:W-:Y:S01]  /*af50*/  @P0 STG.E.U16 desc[UR22][R2.64], R124 ;  /* 0x0000007c02000986 */ /* 0x0005e2000c101516 */
[----:B-1----:R-:W-:Y:S01]  /*af60*/  ISETP.GE.AND P0, PT, R0, UR4, PT ;  /* 0x0000000400007c0c */ /* 0x002fe2000bf06270 */
[----:B------:R-:W-:Y:S01]  /*af70*/  VIADD R0, R196, 0x3f ;  /* 0x0000003fc4007836 */ /* 0x000fe20000000000 */
[----:B------:R-:W1:Y:S01]  /*af80*/  LDCU UR4, c[0x0][0x39c] ;  /* 0x00007380ff0477ac */ /* 0x000e620008000800 */
[----:B------:R-:W1:Y:S01]  /*af90*/  LDCU UR20, c[0x0][0x398] ;  /* 0x00007300ff1477ac */ /* 0x000e620008000800 */
[----:B0-----:R-:W-:Y:S01]  /*afa0*/  IMAD.WIDE R70, R75, 0x2, R68 ;  /* 0x000000024b467825 */ /* 0x001fe200078e0244 */
[----:B--2---:R-:W-:-:S03]  /*afb0*/  PRMT R3, R124, 0x7632, R3 ;  /* 0x000076327c037816 */ /* 0x004fc60000000003 */
[C---:B------:R-:W-:Y:S02]  /*afc0*/  IMAD.WIDE R72, R79.reuse, 0x2, R76 ;  /* 0x000000024f487825 */ /* 0x040fe400078e024c */
[----:B------:R0:W-:Y:S01]  /*afd0*/  @P6 STG.E.U16 desc[UR22][R70.64], R3 ;  /* 0x0000000346006986 */ /* 0x0001e2000c101516 */
[----:B------:R-:W-:Y:S01]  /*afe0*/  ISETP.LT.AND P6, PT, R198, UR14, !P1 ;  /* 0x0000000ec6007c0c */ /* 0x000fe2000cfc1270 */
[----:B------:R-:W-:Y:S01]  /*aff0*/  VIADD R75, R79, UR32 ;  /* 0x000000204f4b7c36 */ /* 0x000fe20008000000 */
[----:B------:R-:W-:Y:S01]  /*b000*/  ISETP.LT.AND P1, PT, R197, UR24, !P1 ;  /* 0x00000018c5007c0c */ /* 0x000fe2000cf21270 */
[----:B------:R2:W-:Y:S01]  /*b010*/  @P4 STG.E.U16 desc[UR22][R72.64], R125 ;  /* 0x0000007d48004986 */ /* 0x0005e2000c101516 */
[----:B------:R-:W-:Y:S01]  /*b020*/  ISETP.GE.AND P4, PT, R74, UR6, PT ;  /* 0x000000064a007c0c */ /* 0x000fe2000bf86270 */
[----:B------:R-:W1:Y:S01]  /*b030*/  LDCU UR6, c[0x0][0x39c] ;  /* 0x00007380ff0677ac */ /* 0x000e620008000800 */
[----:B------:R-:W-:Y:S01]  /*b040*/  PRMT R74, R126, 0x7632, R74 ;  /* 0x000076327e4a7816 */ /* 0x000fe2000000004a */
        /* <DEDUP_REMOVED lines=15> */
[----:B------:R-:W-:Y:S01]  /*b140*/  PRMT R75, R127, 0x7632, R75 ;  /* 0x000076327f4b7816 */ /* 0x000fe2000000004b */
[----:B------:R-:W2:Y:S02]  /*b150*/  LDCU UR26, c[0x0][0x398] ;  /* 0x00007300ff1a77ac */ /* 0x000ea40008000800 */
[C---:B-1----:R-:W-:Y:S01]  /*b160*/  IMAD.WIDE R70, R79.reuse, 0x2, R76 ;  /* 0x000000024f467825 */ /* 0x042fe200078e024c */
[----:B------:R1:W-:Y:S01]  /*b170*/  @P1 STG.E.U16 desc[UR22][R2.64], R74 ;  /* 0x0000004a02001986 */ /* 0x0003e2000c101516 */
[----:B------:R-:W-:Y:S01]  /*b180*/  ISETP.GE.AND P1, PT, R0, UR4, PT ;  /* 0x0000000400007c0c */ /* 0x000fe2000bf26270 */
[----:B------:R-:W0:Y:S01]  /*b190*/  LDCU UR4, c[0x0][0x39c] ;  /* 0x00007380ff0477ac */ /* 0x000e220008000800 */
[C---:B------:R-:W-:Y:S01]  /*b1a0*/  IMAD.WIDE R72, R79.reuse, 0x2, R68 ;  /* 0x000000024f487825 */ /* 0x040fe200078e0244 */
[----:B------:R2:W-:Y:S01]  /*b1b0*/  @P6 STG.E.U16 desc[UR22][R70.64], R127 ;  /* 0x0000007f46006986 */ /* 0x0005e2000c101516 */
[C---:B------:R-:W-:Y:S01]  /*b1c0*/  ISETP.LT.AND P6, PT, R198.reuse, UR12, !P0 ;  /* 0x0000000cc6007c0c */ /* 0x040fe2000c7c1270 */
[----:B------:R-:W0:Y:S01]  /*b1d0*/  LDCU UR12, c[0x0][0x398] ;  /* 0x00007300ff0c77ac */ /* 0x000e220008000800 */
[----:B------:R-:W-:Y:S01]  /*b1e0*/  VIADD R79, R79, UR32 ;  /* 0x000000204f4f7c36 */ /* 0x000fe20008000000 */
[----:B------:R0:W-:Y:S01]  /*b1f0*/  @P2 STG.E.U16 desc[UR22][R72.64], R75 ;  /* 0x0000004b48002986 */ /* 0x0001e2000c101516 */
[----:B----4-:R-:W-:Y:S01]  /*b200*/  ISETP.LT.AND P2, PT, R198, UR10, !P5 ;  /* 0x0000000ac6007c0c */ /* 0x010fe2000ef41270 */
[----:B------:R-:W-:Y:S01]  /*b210*/  VIADD R0, R196, 0x41 ;  /* 0x00000041c4007836 */ /* 0x000fe20000000000 */
[----:B------:R-:W-:Y:S01]  /*b220*/  ISETP.LT.AND P5, PT, R197, UR28, !P5 ;  /* 0x0000001cc5007c0c */ /* 0x000fe2000efa1270 */
[----:B-1----:R-:W-:Y:S01]  /*b230*/  IMAD.WIDE R2, R79, 0x2, R76 ;  /* 0x000000024f027825 */ /* 0x002fe200078e024c */
[----:B---3--:R-:W-:Y:S01]  /*b240*/  ISETP.LT.AND P0, PT, R197, UR30, !P0 ;  /* 0x0000001ec5007c0c */ /* 0x008fe2000c701270 */
[----:B------:R-:W1:Y:S01]  /*b250*/  LDCU UR10, c[0x0][0x398] ;  /* 0x00007300ff0a77ac */ /* 0x000e620008000800 */
[----:B------:R-:W-:Y:S01]  /*b260*/  PRMT R74, R128, 0x7632, R74 ;  /* 0x00007632804a7816 */ /* 0x000fe2000000004a */
[----:B--2---:R-:W-:-:S04]  /*b270*/  IMAD.WIDE R70, R79, 0x2, R68 ;  /* 0x000000024f467825 */ /* 0x004fc800078e0244 */
[----:B0-----:R-:W-:Y:S02]  /*b280*/  VIADD R75, R79, UR32 ;  /* 0x000000204f4b7c36 */ /* 0x001fe40008000000 */
[----:B------:R0:W-:Y:S01]  /*b290*/  @P2 STG.E.U16 desc[UR22][R2.64], R128 ;  /* 0x0000008002002986 */ /* 0x0001e2000c101516 */
[----:B------:R-:W-:Y:S01]  /*b2a0*/  ISETP.GE.AND P2, PT, R0, UR6, PT ;  /* 0x0000000600007c0c */ /* 0x000fe2000bf46270 */
[C---:B------:R-:W-:Y:S01]  /*b2b0*/  IMAD.WIDE R72, R75.reuse, 0x2, R76 ;  /* 0x000000024b487825 */ /* 0x040fe200078e024c */
[----:B------:R-:W2:Y:S01]  /*b2c0*/  LDCU UR6, c[0x0][0x39c] ;  /* 0x00007380ff0677ac */ /* 0x000ea20008000800 */
[----:B------:R3:W-:Y:S01]  /*b2d0*/  @P5 STG.E.U16 desc[UR22][R70.64], R74 ;  /* 0x0000004a46005986 */ /* 0x0007e2000c101516 */
[----:B------:R-:W-:Y:S01]  /*b2e0*/  ISETP.LT.AND P5, PT, R198, UR16, !P4 ;  /* 0x00000010c6007c0c */ /* 0x000fe2000e7a1270 */
[----:B------:R-:W-:Y:S01]  /*b2f0*/  VIADD R79, R75, UR32 ;  /* 0x000000204b4f7c36 */ /* 0x000fe20008000000 */
[----:B------:R-:W-:Y:S01]  /*b300*/  ISETP.LT.AND P4, PT, R197, UR33, !P4 ;  /* 0x00000021c5007c0c */ /* 0x000fe2000e781270 */
[----:B------:R4:W-:Y:S01]  /*b310*/  @P6 STG.E.U16 desc[UR22][R72.64], R129 ;  /* 0x0000008148006986 */ /* 0x0009e2000c101516 */
[----:B------:R-:W-:Y:S01]  /*b320*/  VIADD R0, R196, 0x42 ;  /* 0x00000042c4007836 */ /* 0x000fe20000000000 */
[----:B------:R-:W1:Y:S01]  /*b330*/  LDCU UR16, c[0x0][0x398] ;  /* 0x00007300ff1077ac */ /* 0x000e620008000800 */
[----:B------:R-:W-:-:S02]  /*b340*/  VIADD R81, R79, UR32 ;  /* 0x000000204f517c36 */ /* 0x000fc40008000000 */
[----:B0-----:R-:W-:Y:S01]  /*b350*/  IMAD.WIDE R2, R75, 0x2, R68 ;  /* 0x000000024b027825 */ /* 0x001fe200078e0244 */
[----:B------:R-:W-:Y:S01]  /*b360*/  ISETP.GE.AND P6, PT, R0, UR4, PT ;  /* 0x0000000400007c0c */ /* 0x000fe2000bfc6270 */
[----:B------:R-:W0:Y:S02]  /*b370*/  LDCU UR4, c[0x0][0x39c] ;  /* 0x00007380ff0477ac */ /* 0x000e240008000800 */
[----:B---3--:R-:W-:Y:S01]  /*b380*/  IMAD.WIDE R70, R79, 0x2, R76 ;  /* 0x000000024f467825 */ /* 0x008fe200078e024c */
[----:B----4-:R-:W-:-:S03]  /*b390*/  PRMT R73, R129, 0x7632, R73 ;  /* 0x0000763281497816 */ /* 0x010fc60000000049 */
[----:B------:R-:W-:Y:S02]  /*b3a0*/  IMAD.WIDE R74, R81, 0x2, R76 ;  /* 0x00000002514a7825 */ /* 0x000fe400078e024c */
[----:B------:R3:W-:Y:S01]  /*b3b0*/  @P0 STG.E.U16 desc[UR22][R2.64], R73 ;  /* 0x0000004902000986 */ /* 0x0007e2000c101516 */
[----:B------:R-:W-:Y:S01]  /*b3c0*/  ISETP.LT.AND P0, PT, R198, UR18, !P3 ;  /* 0x00000012c6007c0c */ /* 0x000fe2000df01270 */
[----:B------:R-:W4:Y:S01]  /*b3d0*/  LDCU UR18, c[0x0][0x398] ;  /* 0x00007300ff1277ac */ /* 0x000f220008000800 */
[----:B------:R-:W-:Y:S01]  /*b3e0*/  ISETP.LT.AND P3, PT, R197, UR20, !P3 ;  /* 0x00000014c5007c0c */ /* 0x000fe2000df61270 */
[----:B------:R1:W-:Y:S01]  /*b3f0*/  @P5 STG.E.U16 desc[UR22][R70.64], R130 ;  /* 0x0000008246005986 */ /* 0x0003e2000c101516 */
[----:B------:R-:W-:Y:S01]  /*b400*/  VIADD R0, R196, 0x43 ;  /* 0x00000043c4007836 */ /* 0x000fe20000000000 */
[----:B------:R-:W1:Y:S04]  /*b410*/  LDCU UR20, c[0x0][0x398] ;  /* 0x00007300ff1477ac */ /* 0x000e680008000800 */
[----:B0-----:R-:W-:Y:S01]  /*b420*/  ISETP.GE.AND P5, PT, R0, UR4, PT ;  /* 0x0000000400007c0c */ /* 0x001fe2000bfa6270 */
[----:B------:R-:W-:Y:S01]  /*b430*/  VIADD R0, R196, 0x44 ;  /* 0x00000044c4007836 */ /* 0x000fe20000000000 */
[----:B---3--:R-:W-:Y:S01]  /*b440*/  PRMT R3, R130, 0x7632, R3 ;  /* 0x0000763282037816 */ /* 0x008fe20000000003 */
[----:B------:R-:W-:Y:S01]  /*b450*/  IMAD.WIDE R72, R79, 0x2, R68 ;  /* 0x000000024f487825 */ /* 0x000fe200078e0244 */
[----:B------:R-:W0:Y:S03]  /*b460*/  LDCU UR4, c[0x0][0x39c] ;  /* 0x00007380ff0477ac */ /* 0x000e260008000800 */
[----:B------:R-:W-:Y:S01]  /*b470*/  VIADD R79, R81, UR32 ;  /* 0x00000020514f7c36 */ /* 0x000fe20008000000 */
[----:B------:R3:W-:Y:S01]  /*b480*/  @P4 STG.E.U16 desc[UR22][R72.64], R3 ;  /* 0x0000000348004986 */ /* 0x0007e2000c101516 */
[----:B--2---:R-:W-:Y:S01]  /*b490*/  ISETP.GE.AND P4, PT, R0, UR6, PT ;  /* 0x0000000600007c0c */ /* 0x004fe2000bf86270 */
[----:B------:R-:W-:Y:S01]  /*b4a0*/  VIADD R0, R196, 0x45 ;  /* 0x00000045c4007836 */ /* 0x000fe20000000000 */
[----:B------:R-:W2:Y:S01]  /*b4b0*/  LDCU UR6, c[0x0][0x39c] ;  /* 0x00007380ff0677ac */ /* 0x000ea20008000800 */
[----:B------:R0:W-:Y:S01]  /*b4c0*/  @P0 STG.E.U16 desc[UR22][R74.64], R131 ;  /* 0x000000834a000986 */ /* 0x0001e2000c101516 */
[----:B------:R-:W-:Y:S01]  /*b4d0*/  ISETP.LT.AND P0, PT, R198, UR7, !P1 ;  /* 0x00000007c6007c0c */ /* 0x000fe2000cf01270 */
[----:B-1----:R-:W-:Y:S01]  /*b4e0*/  IMAD.WIDE R70, R79, 0x2, R76 ;  /* 0x000000024f467825 */ /* 0x002fe200078e024c */
[----:B------:R-:W-:Y:S01]  /*b4f0*/  ISETP.LT.AND P1, PT, R197, UR14, !P1 ;  /* 0x0000000ec5007c0c */ /* 0x000fe2000cf21270 */
[----:B------:R-:W1:Y:S02]  /*b500*/  LDCU UR7, c[0x0][0x398] ;  /* 0x00007300ff0777ac */ /* 0x000e640008000800 */
[----:B---3--:R-:W-:Y:S01]  /*b510*/  IMAD.WIDE R2, R81, 0x2, R68 ;  /* 0x0000000251027825 */ /* 0x008fe200078e0244 */
[----:B------:R-:W-:Y:S01]  /*b520*/  PRMT R72, R4, 0x7610, R72 ;  /* 0x0000761004487816 */ /* 0x000fe20000000048 */
[----:B------:R-:W3:Y:S01]  /*b530*/  LDCU UR14, c[0x0][0x398] ;  /* 0x00007300ff0e77ac */ /* 0x000ee20008000800 */
[----:B0-----:R-:W-:Y:S01]  /*b540*/  PRMT R75, R131, 0x7632, R75 ;  /* 0x00007632834b7816 */ /* 0x001fe2000000004b */
[----:B------:R-:W-:-:S04]  /*b550*/  VIADD R73, R79, UR32 ;  /* 0x000000204f497c36 */ /* 0x000fc80008000000 */
[----:B------:R0:W-:Y:S01]  /*b560*/  @P3 STG.E.U16 desc[UR22][R2.64], R75 ;  /* 0x0000004b02003986 */ /* 0x0001e2000c101516 */
[----:B------:R-:W-:Y:S01]  /*b570*/  ISETP.GE.AND P3, PT, R0, UR4, PT ;  /* 0x0000000400007c0c */ /* 0x000fe2000bf66270 */
[----:B------:R-:W-:Y:S01]  /*b580*/  VIADD R0, R196, 0x46 ;  /* 0x00000046c4007836 */ /* 0x000fe20000000000 */
[----:B------:R-:W1:Y:S01]  /*b590*/  LDCU UR4, c[0x0][0x39c] ;  /* 0x00007380ff0477ac */ /* 0x000e620008000800 */
[----:B------:R2:W-:Y:S01]  /*b5a0*/  @P0 STG.E.U16 desc[UR22][R70.64], R72 ;  /* 0x0000004846000986 */ /* 0x0005e2000c101516 */
[----:B------:R-:W-:Y:S02]  /*b5b0*/  ISETP.LT.AND P0, PT, R198, UR9, !P2 ;  /* 0x00000009c6007c0c */ /* 0x000fe4000d701270 */
[----:B------:R-:W-:Y:S01]  /*b5c0*/  ISETP.LT.AND P2, PT, R197, UR10, !P2 ;  /* 0x0000000ac5007c0c */ /* 0x000fe2000d741270 */
[----:B------:R-:W1:Y:S01]  /*b5d0*/  LDCU UR9, c[0x0][0x398] ;  /* 0x00007300ff0977ac */ /* 0x000e620008000800 */
[----:B0-----:R-:W-:Y:S01]  /*b5e0*/  IMAD.WIDE R2, R73, 0x2, R76 ;  /* 0x0000000249027825 */ /* 0x001fe200078e024c */
[----:B------:R-:W0:Y:S01]  /*b5f0*/  LDCU UR10, c[0x0][0x398] ;  /* 0x00007300ff0a77ac */ /* 0x000e220008000800 */
[----:B--2---:R-:W-:-:S02]  /*b600*/  PRMT R71, R4, 0x7632, R71 ;  /* 0x0000763204477816 */ /* 0x004fc40000000047 */
[----:B------:R-:W-:Y:S01]  /*b610*/  IMAD.WIDE R4, R79, 0x2, R68 ;  /* 0x000000024f047825 */ /* 0x000fe200078e0244 */
[----:B------:R-:W-:-:S03]  /*b620*/  PRMT R72, R6, 0x7610, R72 ;  /* 0x0000761006487816 */ /* 0x000fc60000000048 */
[----:B------:R-:W-:Y:S01]  /*b630*/  VIADD R75, R73, UR32 ;  /* 0x00000020494b7c36 */ /* 0x000fe20008000000 */
[----:B------:R2:W-:Y:S01]  /*b640*/  @P1 STG.E.U16 desc[UR22][R4.64], R71 ;  /* 0x0000004704001986 */ /* 0x0005e2000c101516 */
[----:B------:R-:W-:Y:S01]  /*b650*/  ISETP.GE.AND P1, PT, R0, UR6, PT ;  /* 0x0000000600007c0c */ /* 0x000fe2000bf26270 */
[----:B------:R-:W0:Y:S01]  /*b660*/  LDCU UR6, c[0x0][0x39c] ;  /* 0x00007380ff0677ac */ /* 0x000e220008000800 */
[----:B------:R-:W-:Y:S01]  /*b670*/  VIADD R0, R196, 0x47 ;  /* 0x00000047c4007836 */ /* 0x000fe20000000000 */
[----:B------:R1:W-:Y:S01]  /*b680*/  @P0 STG.E.U16 desc[UR22][R2.64], R133 ;  /* 0x0000008502000986 */ /* 0x0003e2000c101516 */
[----:B------:R-:W-:Y:S01]  /*b690*/  ISETP.LT.AND P0, PT, R198, UR12, !P6 ;  /* 0x0000000cc6007c0c */ /* 0x000fe2000f701270 */
[----:B------:R-:W0:Y:S01]  /*b6a0*/  LDCU UR12, c[0x0][0x398] ;  /* 0x00007300ff0c77ac */ /* 0x000e220008000800 */
[----:B------:R-:W-:Y:S01]  /*b6b0*/  ISETP.LT.AND P6, PT, R197, UR16, !P6 ;  /* 0x00000010c5007c0c */ /* 0x000fe2000f7c1270 */
[----:B------:R-:W0:Y:S01]  /*b6c0*/  LDCU UR16, c[0x0][0x398] ;  /* 0x00007300ff1077ac */ /* 0x000e220008000800 */
[----:B--2---:R-:W-:Y:S01]  /*b6d0*/  IMAD.WIDE R70, R73, 0x2, R68 ;  /* 0x0000000249467825 */ /* 0x004fe200078e0244 */
[----:B-1----:R-:W-:-:S03]  /*b6e0*/  PRMT R3, R133, 0x7632, R3 ;  /* 0x0000763285037816 */ /* 0x002fc60000000003 */
[C---:B------:R-:W-:Y:S02]  /*b6f0*/  IMAD.WIDE R4, R75.reuse, 0x2, R76 ;  /* 0x000000024b047825 */ /* 0x040fe400078e024c */
[----:B------:R1:W-:Y:S02]  /*b700*/  @P2 STG.E.U16 desc[UR22][R70.64], R3 ;  /* 0x0000000346002986 */ /* 0x0003e4000c101516 */
[----:B------:R-:W-:Y:S01]  /*b710*/  VIADD R73, R75, UR32 ;  /* 0x000000204b497c36 */ /* 0x000fe20008000000 */
[----:B------:R-:W-:Y:S01]  /*b720*/  ISETP.GE.AND P2, PT, R0, UR4, PT ;  /* 0x0000000400007c0c */ /* 0x000fe2000bf46270 */
[----:B------:R-:W-:Y:S01]  /*b730*/  VIADD R0, R196, 0x48 ;  /* 0x00000048c4007836 */ /* 0x000fe20000000000 */
[----:B------:R2:W-:Y:S01]  /*b740*/  @P0 STG.E.U16 desc[UR22][R4.64], R72 ;  /* 0x0000004804000986 */ /* 0x0005e2000c101516 */
[----:B----4-:R-:W-:Y:S01]  /*b750*/  ISETP.LT.AND P0, PT, R198, UR18, !P5 ;  /* 0x00000012c6007c0c */ /* 0x010fe2000ef01270 */
[----:B------:R-:W4:Y:S01]  /*b760*/  LDCU UR18, c[0x0][0x398] ;  /* 0x00007300ff1277ac */ /* 0x000f220008000800 */
[----:B------:R-:W-:Y:S01]  /*b770*/  ISETP.LT.AND P5, PT, R197, UR24, !P5 ;  /* 0x00000018c5007c0c */ /* 0x000fe2000efa1270 */
[----:B------:R-:W3:Y:S01]  /*b780*/  LDCU UR24, c[0x0][0x398] ;  /* 0x00007300ff1877ac */ /* 0x000ee20008000800 */
[----:B-1----:R-:W-:Y:S01]  /*b790*/  IMAD.WIDE R2, R75, 0x2, R68 ;  /* 0x000000024b027825 */ /* 0x002fe200078e0244 */
[----:B------:R-:W1:Y:S01]  /*b7a0*/  LDCU UR4, c[0x0][0x39c] ;  /* 0x00007380ff0477ac */ /* 0x000e620008000800 */
[----:B--2---:R-:W-:-:S02]  /*b7b0*/  PRMT R5, R6, 0x7632, R5 ;  /* 0x0000763206057816 */ /* 0x004fc40000000005 */
[----:B------:R-:W-:-:S03]  /*b7c0*/  IMAD.WIDE R6, R73, 0x2, R76 ;  /* 0x0000000249067825 */ /* 0x000fc600078e024c */
[----:B------:R2:W-:Y:S01]  /*b7d0*/  @P6 STG.E.U16 desc[UR22][R2.64], R5 ;  /* 0x0000000502006986 */ /* 0x0005e2000c101516 */
[----:B------:R-:W-:Y:S01]  /*b7e0*/  VIADD R71, R73, UR32 ;  /* 0x0000002049477c36 */ /* 0x000fe20008000000 */
[----:B0-----:R-:W-:Y:S01]  /*b7f0*/  ISETP.GE.AND P6, PT, R0, UR6, PT ;  /* 0x0000000600007c0c */ /* 0x001fe2000bfc6270 */
[----:B------:R-:W0:Y:S01]  /*b800*/  LDCU UR6, c[0x0][0x39c] ;  /* 0x00007380ff0677ac */ /* 0x000e220008000800 */
[----:B------:R1:W-:Y:S01]  /*b810*/  @P0 STG.E.U16 desc[UR22][R6.64], R135 ;  /* 0x0000008706000986 */ /* 0x0003e2000c101516 */
[----:B------:R-:W-:Y:S01]  /*b820*/  ISETP.LT.AND P0, PT, R198, UR7, !P4 ;  /* 0x00000007c6007c0c */ /* 0x000fe2000e701270 */
[----:B------:R-:W-:Y:S01]  /*b830*/  VIADD R9, R71, UR32 ;  /* 0x0000002047097c36 */ /* 0x000fe20008000000 */
[----:B------:R-:W-:Y:S01]  /*b840*/  ISETP.LT.AND P4, PT, R197, UR20, !P4 ;  /* 0x00000014c5007c0c */ /* 0x000fe2000e781270 */
[----:B------:R-:W0:Y:S01]  /*b850*/  LDCU UR7, c[0x0][0x398] ;  /* 0x00007300ff0777ac */ /* 0x000e220008000800 */
[----:B------:R-:W-:Y:S02]  /*b860*/  VIADD R0, R196, 0x49 ;  /* 0x00000049c4007836 */ /* 0x000fe40000000000 */
[----:B--2---:R-:W-:Y:S01]  /*b870*/  IMAD.WIDE R4, R73, 0x2, R68 ;  /* 0x0000000249047825 */ /* 0x004fe200078e0244 */
[----:B------:R-:W2:Y:S01]  /*b880*/  LDCU UR20, c[0x0][0x398] ;  /* 0x00007300ff1477ac */ /* 0x000ea20008000800 */
[----:B-1----:R-:W-:-:S02]  /*b890*/  PRMT R7, R135, 0x7632, R7 ;  /* 0x0000763287077816 */ /* 0x002fc40000000007 */
[----:B------:R-:W-:-:S03]  /*b8a0*/  IMAD.WIDE R2, R71, 0x2, R76 ;  /* 0x0000000247027825 */ /* 0x000fc600078e024c */
[----:B------:R1:W-:Y:S01]  /*b8b0*/  @P5 STG.E.U16 desc[UR22][R4.64], R7 ;  /* 0x0000000704005986 */ /* 0x0003e2000c101516 */
[----:B------:R-:W-:Y:S01]  /*b8c0*/  ISETP.GE.AND P5, PT, R0, UR4, PT ;  /* 0x0000000400007c0c */ /* 0x000fe2000bfa6270 */
[----:B------:R-:W-:Y:S01]  /*b8d0*/  VIADD R0, R196, 0x4a ;  /* 0x0000004ac4007836 */ /* 0x000fe20000000000 */
[----:B------:R-:W0:Y:S01]  /*b8e0*/  LDCU UR4, c[0x0][0x39c] ;  /* 0x00007380ff0477ac */ /* 0x000e220008000800 */
[----:B------:R2:W-:Y:S01]  /*b8f0*/  @P0 STG.E.U16 desc[UR22][R2.64], R8 ;  /* 0x0000000802000986 */ /* 0x0005e2000c101516 */
[----:B------:R-:W-:Y:S02]  /*b900*/  ISETP.LT.AND P0, PT, R198, UR9, !P3 ;  /* 0x00000009c6007c0c */ /* 0x000fe4000df01270 */
[----:B---3--:R-:W-:Y:S01]  /*b910*/  ISETP.LT.AND P3, PT, R197, UR14, !P3 ;  /* 0x0000000ec5007c0c */ /* 0x008fe2000df61270 */
        /* <DEDUP_REMOVED lines=12> */
[----:B------:R-:W-:Y:S01]  /*b9e0*/  ISETP.LT.AND P1, PT, R197, UR12, !P1 ;  /* 0x0000000cc5007c0c */ /* 0x000fe2000cf21270 */
[----:B------:R-:W-:Y:S01]  /*b9f0*/  VIADD R8, R196, 0x6f ;  /* 0x0000006fc4087836 */ /* 0x000fe20000000000 */
[----:B------:R-:W1:Y:S01]  /*ba00*/  LDCU UR12, c[0x0][0x398] ;  /* 0x00007300ff0c77ac */ /* 0x000e620008000800 */
[----:B--2---:R-:W-:Y:S01]  /*ba10*/  IMAD.WIDE R2, R9, 0x2, R68 ;  /* 0x0000000209027825 */ /* 0x004fe200078e0244 */
[----:B------:R-:W2:Y:S01]  /*ba20*/  LDCU UR6, c[0x0][0x39c] ;  /* 0x00007380ff0677ac */ /* 0x000ea20008000800 */
        /* <DEDUP_REMOVED lines=8> */
[----:B------:R-:W-:Y:S01]  /*bab0*/  VIADD R11, R9, UR32 ;  /* 0x00000020090b7c36 */ /* 0x000fe20008000000 */
[----:B----4-:R-:W-:Y:S01]  /*bac0*/  ISETP.LT.AND P2, PT, R197, UR18, !P2 ;  /* 0x00000012c5007c0c */ /* 0x010fe2000d741270 */
[----:B------:R-:W4:Y:S01]  /*bad0*/  LDCU UR16, c[0x0][0x398] ;  /* 0x00007300ff1077ac */ /* 0x000f220008000800 */
[----:B0-----:R-:W-:Y:S01]  /*bae0*/  IMAD.WIDE R4, R71, 0x2, R68 ;  /* 0x0000000247047825 */ /* 0x001fe200078e0244 */
[----:B------:R-:W0:Y:S01]  /*baf0*/  LDCU UR4, c[0x0][0x39c] ;  /* 0x00007380ff0477ac */ /* 0x000e220008000800 */
[----:B-1----:R-:W-:-:S02]  /*bb00*/  PRMT R7, R10, 0x7632, R7 ;  /* 0x000076320a077816 */ /* 0x002fc40000000007 */
[----:B------:R-:W-:Y:S01]  /*bb10*/  IMAD.WIDE R2, R9, 0x2, R76 ;  /* 0x0000000209027825 */ /* 0x000fe200078e024c */
[----:B------:R-:W1:Y:S01]  /*bb20*/  LDCU UR18, c[0x0][0x398] ;  /* 0x00007300ff1277ac */ /* 0x000e620008000800 */
[----:B------:R-:W-:Y:S01]  /*bb30*/  PRMT R10, R60, 0x7632, R10 ;  /* 0x000076323c0a7816 */ /* 0x000fe2000000000a */
[----:B------:R0:W-:Y:S01]  /*bb40*/  @P1 STG.E.U16 desc[UR22][R4.64], R7 ;  /* 0x0000000704001986 */ /* 0x0001e2000c101516 */
[----:B------:R-:W-:Y:S01]  /*bb50*/  ISETP.LT.AND P1, PT, R198, UR7, !P6 ;  /* 0x00000007c6007c0c */ /* 0x000fe2000f721270 */
[----:B------:R-:W1:Y:S01]  /*bb60*/  LDCU UR7, c[0x0][0x398] ;  /* 0x00007300ff0777ac */ /* 0x000e620008000800 */
[----:B------:R-:W-:Y:S01]  /*bb70*/  ISETP.LT.AND P6, PT, R197, UR24, !P6 ;  /* 0x00000018c5007c0c */ /* 0x000fe2000f7c1270 */
[----:B------:R3:W-:Y:S01]  /*bb80*/  @P0 STG.E.U16 desc[UR22][R2.64], R139 ;  /* 0x0000008b02000986 */ /* 0x0007e2000c101516 */
[----:B--2---:R-:W-:Y:S01]  /*bb90*/  ISETP.GE.AND P0, PT, R0, UR6, PT ;  /* 0x0000000600007c0c */ /* 0x004fe2000bf06270 */
[----:B------:R-:W-:Y:S01]  /*bba0*/  VIADD R0, R196, 0x4d ;  /* 0x0000004dc4007836 */ /* 0x000fe20000000000 */
[----:B------:R-:W2:Y:S01]  /*bbb0*/  LDCU UR6, c[0x0][0x39c] ;  /* 0x00007380ff0677ac */ /* 0x000ea20008000800 */
[----:B------:R-:W1:Y:S01]  /*bbc0*/  LDCU UR24, c[0x0][0x398] ;  /* 0x00007300ff1877ac */ /* 0x000e620008000800 */
[----:B0-----:R-:W-:Y:S01]  /*bbd0*/  IMAD.WIDE R6, R9, 0x2, R68 ;  /* 0x0000000209067825 */ /* 0x001fe200078e0244 */
[----:B---3--:R-:W-:-:S03]  /*bbe0*/  PRMT R3, R139, 0x7632, R3 ;  /* 0x000076328b037816 */ /* 0x008fc60000000003 */
[C---:B------:R-:W-:Y:S02]  /*bbf0*/  IMAD.WIDE R4, R11.reuse, 0x2, R76 ;  /* 0x000000020b047825 */ /* 0x040fe400078e024c */
[----:B------:R0:W-:Y:S02]  /*bc00*/  @P2 STG.E.U16 desc[UR22][R6.64], R3 ;  /* 0x0000000306002986 */ /* 0x0001e4000c101516 */
        /* <DEDUP_REMOVED lines=13> */
[----:B------:R-:W-:Y:S01]  /*bce0*/  ISETP.LT.AND P6, PT, R198, UR10, !P4 ;  /* 0x0000000ac6007c0c */ /* 0x000fe2000e7c1270 */
[----:B------:R-:W-:Y:S01]  /*bcf0*/  VIADD R11, R9, UR32 ;  /* 0x00000020090b7c36 */ /* 0x000fe20008000000 */
[----:B------:R-:W-:Y:S01]  /*bd00*/  ISETP.LT.AND P4, PT, R197, UR14, !P4 ;  /* 0x0000000ec5007c0c */ /* 0x000fe2000e781270 */
[----:B------:R0:W-:Y:S01]  /*bd10*/  @P1 STG.E.U16 desc[UR22][R6.64], R13 ;  /* 0x0000000d06001986 */ /* 0x0001e2000c101516 */
[----:B------:R-:W1:Y:S01]  /*bd20*/  LDCU UR10, c[0x0][0x398] ;  /* 0x00007300ff0a77ac */ /* 0x000e620008000800 */
[----:B--2---:R-:W-:Y:S01]  /*bd30*/  ISETP.GE.AND P1, PT, R0, UR6, PT ;  /* 0x0000000600007c0c */ /* 0x004fe2000bf26270 */
[----:B------:R-:W-:Y:S01]  /*bd40*/  VIADD R0, R196, 0x4f ;  /* 0x0000004fc4007836 */ /* 0x000fe20000000000 */
        /* <DEDUP_REMOVED lines=11> */
[----:B------:R-:W3:Y:S01]  /*be00*/  LDCU UR12, c[0x0][0x398] ;  /* 0x00007300ff0c77ac */ /* 0x000ee20008000800 */
[----:B----4-:R-:W-:Y:S01]  /*be10*/  ISETP.LT.AND P3, PT, R197, UR16, !P3 ;  /* 0x00000010c5007c0c */ /* 0x010fe2000df61270 */
[----:B------:R-:W4:Y:S01]  /*be20*/  LDCU UR4, c[0x0][0x39c] ;  /* 0x00007380ff0477ac */ /* 0x000f220008000800 */
        /* <DEDUP_REMOVED lines=28> */
[----:B----4-:R-:W-:-:S02]  /*bff0*/  PRMT R7, R16, 0x7632, R7 ;  /* 0x0000763210077816 */ /* 0x010fc40000000007 */
        /* <DEDUP_REMOVED lines=10> */
[----:B----4-:R-:W-:Y:S01]  /*c0a0*/  IMAD.WIDE R6, R9, 0x2, R68 ;  /* 0x0000000209067825 */ /* 0x010fe200078e0244 */
[----:B------:R-:W4:Y:S01]  /*c0b0*/  LDCU UR20, c[0x0][0x398] ;  /* 0x00007300ff1477ac */ /* 0x000f220008000800 */
[----:B0-----:R-:W-:-:S02]  /*c0c0*/  PRMT R3, R17, 0x7632, R3 ;  /* 0x0000763211037816 */ /* 0x001fc40000000003 */
[----:B------:R-:W-:-:S03]  /*c0d0*/  IMAD.WIDE R4, R11, 0x2, R76 ;  /* 0x000000020b047825 */ /* 0x000fc600078e024c */
[----:B------:R0:W-:Y:S01]  /*c0e0*/  @P2 STG.E.U16 desc[UR22][R6.64], R3 ;  /* 0x0000000306002986 */ /* 0x0001e2000c101516 */
[----:B------:R-:W-:Y:S01]  /*c0f0*/  VIADD R9, R11, UR32 ;  /* 0x000000200b097c36 */ /* 0x000fe20008000000 */
[----:B-1----:R-:W-:Y:S01]  /*c100*/  ISETP.GE.AND P2, PT, R0, UR4, PT ;  /* 0x0000000400007c0c */ /* 0x002fe2000bf46270 */
[----:B------:R-:W-:Y:S01]  /*c110*/  VIADD R0, R196, 0x54 ;  /* 0x00000054c4007836 */ /* 0x000fe20000000000 */
[----:B------:R1:W-:Y:S01]  /*c120*/  @P6 STG.E.U16 desc[UR22][R4.64], R18 ;  /* 0x0000001204006986 */ /* 0x0003e2000c101516 */
[----:B---3--:R-:W-:Y:S01]  /*c130*/  ISETP.LT.AND P6, PT, R198, UR12, !P5 ;  /* 0x0000000cc6007c0c */ /* 0x008fe2000efc1270 */
        /* <DEDUP_REMOVED lines=214> */
[----:B------:R-:W-:Y:S01]  /*cea0*/  IMAD.WIDE R2, R9, 0x2, R76 ;  /* 0x0000000209027825 */ /* 0x000fe200078e024c */
[----:B------:R-:W-:Y:S02]  /*ceb0*/  PRMT R34, R67, 0x7632, R34 ;  /* 0x0000763243227816 */ /* 0x000fe40000000022 */
        /* <DEDUP_REMOVED lines=42> */
[----:B------:R-:W1:Y:S01]  /*d160*/  LDCU UR4, c[0x0][0x39c] ;  /* 0x00007380ff0477ac */ /* 0x000e620008000800 */
[----:B------:R2:W-:Y:S01]  /*d170*/  @P6 STG.E.U16 desc[UR22][R2.64], R38 ;  /* 0x0000002602006986 */ /* 0x0005e2000c101516 */
[----:B------:R-:W-:Y:S01]  /*d180*/  ISETP.LT.AND P6, PT, R198, UR12, !P3 ;  /* 0x0000000cc6007c0c */ /* 0x000fe2000dfc1270 */
[----:B------:R-:W-:Y:S01]  /*d190*/  VIADD R0, R196, 0x68 ;  /* 0x00000068c4007836 */ /* 0x000fe20000000000 */
[----:B----4-:R-:W-:Y:S01]  /*d1a0*/  ISETP.LT.AND P3, PT, R197, UR14, !P3 ;  /* 0x0000000ec5007c0c */ /* 0x010fe2000df61270 */
[----:B------:R-:W4:Y:S01]  /*d1b0*/  LDCU UR12, c[0x0][0x398] ;  /* 0x00007300ff0c77ac */ /* 0x000f220008000800 */
        /* <DEDUP_REMOVED lines=13> */
[----:B--2---:R-:W-:Y:S01]  /*d290*/  IMAD.WIDE R2, R9, 0x2, R68 ;  /* 0x0000000209027825 */ /* 0x004fe200078e0244 */
[----:B------:R-:W2:Y:S01]  /*d2a0*/  LDCU UR16, c[0x0][0x398] ;  /* 0x00007300ff1077ac */ /* 0x000ea20008000800 */
        /* <DEDUP_REMOVED lines=26> */
[----:B---3--:R-:W-:-:S02]  /*d450*/  PRMT R3, R41, 0x7632, R3 ;  /* 0x0000763229037816 */ /* 0x008fc40000000003 */
[----:B------:R-:W-:-:S03]  /*d460*/  IMAD.WIDE R4, R11, 0x2, R76 ;  /* 0x000000020b047825 */ /* 0x000fc600078e024c */
[----:B------:R3:W-:Y:S01]  /*d470*/  @P2 STG.E.U16 desc[UR22][R6.64], R3 ;  /* 0x0000000306002986 */ /* 0x0007e2000c101516 */
[----:B------:R-:W-:Y:S01]  /*d480*/  VIADD R9, R11, UR32 ;  /* 0x000000200b097c36 */ /* 0x000fe20008000000 */
[----:B-1----:R-:W-:Y:S01]  /*d490*/  ISETP.GE.AND P2, PT, R0, UR4, PT ;  /* 0x0000000400007c0c */ /* 0x002fe2000bf46270 */
[----:B------:R-:W1:Y:S01]  /*d4a0*/  LDCU UR4, c[0x0][0x39c] ;  /* 0x00007380ff0477ac */ /* 0x000e620008000800 */
[----:B------:R0:W-:Y:S01]  /*d4b0*/  @P6 STG.E.U16 desc[UR22][R4.64], R42 ;  /* 0x0000002a04006986 */ /* 0x0001e2000c101516 */
[----:B----4-:R-:W-:Y:S01]  /*d4c0*/  ISETP.LT.AND P6, PT, R198, UR12, !P5 ;  /* 0x0000000cc6007c0c */ /* 0x010fe2000efc1270 */
[----:B------:R-:W-:Y:S01]  /*d4d0*/  VIADD R0, R196, 0x6c ;  /* 0x0000006cc4007836 */ /* 0x000fe20000000000 */
[----:B------:R-:W-:Y:S01]  /*d4e0*/  ISETP.LT.AND P5, PT, R197, UR20, !P5 ;  /* 0x00000014c5007c0c */ /* 0x000fe2000efa1270 */
        /* <DEDUP_REMOVED lines=39> */
[----:B------:R-:W3:Y:S01]  /*d760*/  LDCU UR10, c[0x0][0x398] ;  /* 0x00007300ff0a77ac */ /* 0x000ee20008000800 */
[----:B--2---:R-:W-:Y:S01]  /*d770*/  IMAD.WIDE R2, R9, 0x2, R68 ;  /* 0x0000000209027825 */ /* 0x004fe200078e0244 */
[----:B-1----:R-:W-:-:S03]  /*d780*/  PRMT R5, R45, 0x7632, R5 ;  /* 0x000076322d057816 */ /* 0x002fc60000000005 */
[C---:B------:R-:W-:Y:S02]  /*d790*/  IMAD.WIDE R6, R11.reuse, 0x2, R76 ;  /* 0x000000020b067825 */ /* 0x040fe400078e024c */
[----:B------:R1:W-:Y:S02]  /*d7a0*/  @P3 STG.E.U16 desc[UR22][R2.64], R5 ;  /* 0x0000000502003986 */ /* 0x0003e4000c101516 */
[----:B------:R-:W-:Y:S01]  /*d7b0*/  VIADD R9, R11, UR32 ;  /* 0x000000200b097c36 */ /* 0x000fe20008000000 */
[----:B0-----:R-:W-:Y:S01]  /*d7c0*/  ISETP.GE.AND P3, PT, R8, UR4, PT ;  /* 0x0000000408007c0c */ /* 0x001fe2000bf66270 */
[----:B------:R-:W0:Y:S01]  /*d7d0*/  LDCU UR4, c[0x0][0x39c] ;  /* 0x00007380ff0477ac */ /* 0x000e220008000800 */
[----:B------:R2:W-:Y:S01]  /*d7e0*/  @P6 STG.E.U16 desc[UR22][R6.64], R46 ;  /* 0x0000002e06006986 */ /* 0x0005e2000c101516 */
[----:B----4-:R-:W-:Y:S02]  /*d7f0*/  ISETP.LT.AND P6, PT, R198, UR12, !P2 ;  /* 0x0000000cc6007c0c */ /* 0x010fe4000d7c1270 */
[----:B------:R-:W-:Y:S01]  /*d800*/  ISETP.LT.AND P2, PT, R197, UR24, !P2 ;  /* 0x00000018c5007c0c */ /* 0x000fe2000d741270 */
[----:B------:R-:W4:Y:S01]  /*d810*/  LDCU UR12, c[0x0][0x398] ;  /* 0x00007300ff0c77ac */ /* 0x000f220008000800 */
[----:B------:R-:W-:Y:S01]  /*d820*/  PRMT R8, R47, 0x7632, R8 ;  /* 0x000076322f087816 */ /* 0x000fe20000000008 */
[----:B-1----:R-:W-:Y:S01]  /*d830*/  IMAD.WIDE R4, R11, 0x2, R68 ;  /* 0x000000020b047825 */ /* 0x002fe200078e0244 */
[----:B--2---:R-:W-:-:S03]  /*d840*/  PRMT R7, R46, 0x7632, R7 ;  /* 0x000076322e077816 */ /* 0x004fc60000000007 */
[C---:B------:R-:W-:Y:S02]  /*d850*/  IMAD.WIDE R2, R9.reuse, 0x2, R76 ;  /* 0x0000000209027825 */ /* 0x040fe400078e024c */
[----:B------:R1:W-:Y:S02]  /*d860*/  @P0 STG.E.U16 desc[UR22][R4.64], R7 ;  /* 0x0000000704000986 */ /* 0x0003e4000c101516 */
[----:B------:R-:W-:Y:S01]  /*d870*/  VIADD R11, R9, UR32 ;  /* 0x00000020090b7c36 */ /* 0x000fe20008000000 */
[----:B------:R-:W-:Y:S01]  /*d880*/  ISETP.GE.AND P0, PT, R0, UR7, PT ;  /* 0x0000000700007c0c */ /* 0x000fe2000bf06270 */
[----:B------:R-:W2:Y:S01]  /*d890*/  LDCU UR7, c[0x0][0x398] ;  /* 0x00007300ff0777ac */ /* 0x000ea20008000800 */
[----:B------:R0:W-:Y:S01]  /*d8a0*/  @P6 STG.E.U16 desc[UR22][R2.64], R47 ;  /* 0x0000002f02006986 */ /* 0x0001e2000c101516 */
[----:B---3--:R-:W-:Y:S01]  /*d8b0*/  ISETP.LT.AND P6, PT, R198, UR20, !P1 ;  /* 0x00000014c6007c0c */ /* 0x008fe2000cfc1270 */
[----:B------:R-:W-:Y:S01]  /*d8c0*/  VIADD R0, R196, 0x71 ;  /* 0x00000071c4007836 */ /* 0x000fe20000000000 */
[----:B------:R-:W-:Y:S01]  /*d8d0*/  ISETP.LT.AND P1, PT, R197, UR26, !P1 ;  /* 0x0000001ac5007c0c */ /* 0x000fe2000cf21270 */
[----:B-1----:R-:W-:Y:S01]  /*d8e0*/  IMAD.WIDE R4, R9, 0x2, R68 ;  /* 0x0000000209047825 */ /* 0x002fe200078e0244 */
[----:B------:R-:W-:-:S03]  /*d8f0*/  PRMT R9, R48, 0x7632, R9 ;  /* 0x0000763230097816 */ /* 0x000fc60000000009 */
[C---:B0-----:R-:W-:Y:S01]  /*d900*/  IMAD.WIDE R2, R11.reuse, 0x2, R76 ;  /* 0x000000020b027825 */ /* 0x041fe200078e024c */
[----:B------:R0:W-:Y:S01]  /*d910*/  @P2 STG.E.U16 desc[UR22][R4.64], R8 ;  /* 0x0000000804002986 */ /* 0x0001e2000c101516 */
[----:B------:R-:W-:Y:S01]  /*d920*/  ISETP.GE.AND P2, PT, R0, UR6, PT ;  /* 0x0000000600007c0c */ /* 0x000fe2000bf46270 */
[----:B------:R-:W1:Y:S01]  /*d930*/  LDCU UR6, c[0x0][0x39c] ;  /* 0x00007380ff0677ac */ /* 0x000e620008000800 */
[----:B------:R-:W-:Y:S02]  /*d940*/  IMAD.WIDE R6, R11, 0x2, R68 ;  /* 0x000000020b067825 */ /* 0x000fe400078e0244 */
[----:B------:R3:W-:Y:S01]  /*d950*/  @P6 STG.E.U16 desc[UR22][R2.64], R48 ;  /* 0x0000003002006986 */ /* 0x0007e2000c101516 */
[----:B------:R-:W-:Y:S01]  /*d960*/  ISETP.LT.AND P6, PT, R198, UR10, !P4 ;  /* 0x0000000ac6007c0c */ /* 0x000fe2000e7c1270 */
[----:B------:R-:W1:Y:S01]  /*d970*/  LDCU UR10, c[0x0][0x398] ;  /* 0x00007300ff0a77ac */ /* 0x000e620008000800 */
[----:B------:R-:W-:Y:S01]  /*d980*/  VIADD R0, R196, 0x72 ;  /* 0x00000072c4007836 */ /* 0x000fe20000000000 */
[----:B------:R2:W-:Y:S01]  /*d990*/  @P1 STG.E.U16 desc[UR22][R6.64], R9 ;  /* 0x0000000906001986 */ /* 0x0005e2000c101516 */
[----:B------:R-:W-:Y:S01]  /*d9a0*/  ISETP.LT.AND P1, PT, R198, UR9, !P5 ;  /* 0x00000009c6007c0c */ /* 0x000fe2000ef21270 */
[----:B------:R-:W1:Y:S01]  /*d9b0*/  LDCU UR9, c[0x0][0x398] ;  /* 0x00007300ff0977ac */ /* 0x000e620008000800 */
[----:B------:R-:W-:Y:S01]  /*d9c0*/  ISETP.LT.AND P5, PT, R197, UR14, !P5 ;  /* 0x0000000ec5007c0c */ /* 0x000fe2000efa1270 */
[----:B0-----:R-:W-:Y:S01]  /*d9d0*/  VIADD R5, R11, UR32 ;  /* 0x000000200b057c36 */ /* 0x001fe20008000000 */
[----:B------:R-:W-:Y:S01]  /*d9e0*/  PRMT R8, R49, 0x7632, R8 ;  /* 0x0000763231087816 */ /* 0x000fe20000000008 */
[----:B------:R-:W0:Y:S02]  /*d9f0*/  LDCU UR14, c[0x0][0x398] ;  /* 0x00007300ff0e77ac */ /* 0x000e240008000800 */
[----:B---3--:R-:W-:-:S04]  /*da00*/  IMAD.WIDE R2, R5, 0x2, R76 ;  /* 0x0000000205027825 */ /* 0x008fc800078e024c */
[C---:B--2---:R-:W-:Y:S02]  /*da10*/  VIADD R9, R5.reuse, UR32 ;  /* 0x0000002005097c36 */ /* 0x044fe40008000000 */
[----:B------:R-:W-:Y:S01]  /*da20*/  IMAD.WIDE R4, R5, 0x2, R68 ;  /* 0x0000000205047825 */ /* 0x000fe200078e0244 */
[----:B------:R2:W-:Y:S01]  /*da30*/  @P1 STG.E.U16 desc[UR22][R2.64], R49 ;  /* 0x0000003102001986 */ /* 0x0005e2000c101516 */
[----:B------:R-:W-:Y:S01]  /*da40*/  ISETP.GE.AND P1, PT, R0, UR4, PT ;  /* 0x0000000400007c0c */ /* 0x000fe2000bf26270 */
[----:B------:R-:W3:Y:S01]  /*da50*/  LDCU UR4, c[0x0][0x39c] ;  /* 0x00007380ff0477ac */ /* 0x000ee20008000800 */
[----:B------:R-:W-:Y:S01]  /*da60*/  IMAD.WIDE R6, R9, 0x2, R76 ;  /* 0x0000000209067825 */ /* 0x000fe200078e024c */
[----:B------:R0:W-:Y:S01]  /*da70*/  @P5 STG.E.U16 desc[UR22][R4.64], R8 ;  /* 0x0000000804005986 */ /* 0x0001e2000c101516 */
[----:B------:R-:W-:Y:S01]  /*da80*/  ISETP.LT.AND P5, PT, R197, UR7, !P4 ;  /* 0x00000007c5007c0c */ /* 0x000fe2000e7a1270 */
[----:B------:R-:W3:Y:S01]  /*da90*/  LDCU UR7, c[0x0][0x398] ;  /* 0x00007300ff0777ac */ /* 0x000ee20008000800 */
[----:B------:R-:W-:Y:S01]  /*daa0*/  VIADD R11, R9, UR32 ;  /* 0x00000020090b7c36 */ /* 0x000fe20008000000 */
[----:B------:R0:W-:Y:S01]  /*dab0*/  @P6 STG.E.U16 desc[UR22][R6.64], R50 ;  /* 0x0000003206006986 */ /* 0x0001e2000c101516 */
[----:B----4-:R-:W-:Y:S01]  /*dac0*/  ISETP.LT.AND P6, PT, R198, UR12, !P3 ;  /* 0x0000000cc6007c0c */ /* 0x010fe2000dfc1270 */
[----:B------:R-:W-:Y:S01]  /*dad0*/  VIADD R0, R196, 0x73 ;  /* 0x00000073c4007836 */ /* 0x000fe20000000000 */
[----:B------:R-:W-:Y:S01]  /*dae0*/  ISETP.LT.AND P3, PT, R197, UR16, !P3 ;  /* 0x00000010c5007c0c */ /* 0x000fe2000df61270 */
[----:B--2---:R-:W-:Y:S01]  /*daf0*/  IMAD.WIDE R2, R9, 0x2, R68 ;  /* 0x0000000209027825 */ /* 0x004fe200078e0244 */
[----:B------:R-:W2:Y:S02]  /*db00*/  LDCU UR12, c[0x0][0x398] ;  /* 0x00007300ff0c77ac */ /* 0x000ea40008000800 */
[----:B-1----:R-:W-:Y:S01]  /*db10*/  ISETP.GE.AND P4, PT, R0, UR6, PT ;  /* 0x0000000600007c0c */ /* 0x002fe2000bf86270 */
[----:B0-----:R-:W-:Y:S01]  /*db20*/  IMAD.WIDE R4, R11, 0x2, R76 ;  /* 0x000000020b047825 */ /* 0x001fe200078e024c */
[----:B------:R-:W0:Y:S01]  /*db30*/  LDCU UR6, c[0x0][0x398] ;  /* 0x00007300ff0677ac */ /* 0x000e220008000800 */
[----:B------:R-:W-:-:S02]  /*db40*/  PRMT R7, R50, 0x7632, R7 ;  /* 0x0000763232077816 */ /* 0x000fc40000000007 */
[----:B------:R-:W-:Y:S02]  /*db50*/  VIADD R0, R196, 0x74 ;  /* 0x00000074c4007836 */ /* 0x000fe40000000000 */
[----:B------:R-:W-:Y:S01]  /*db60*/  VIADD R13, R11, UR32 ;  /* 0x000000200b0d7c36 */ /* 0x000fe20008000000 */
[----:B------:R1:W-:Y:S02]  /*db70*/  @P5 STG.E.U16 desc[UR22][R2.64], R7 ;  /* 0x0000000702005986 */ /* 0x0003e4000c101516 */
[----:B---3--:R-:W-:Y:S01]  /*db80*/  ISETP.GE.AND P5, PT, R0, UR4, PT ;  /* 0x0000000400007c0c */ /* 0x008fe2000bfa6270 */
[----:B------:R-:W-:Y:S01]  /*db90*/  IMAD.WIDE R8, R13, 0x2, R76 ;  /* 0x000000020d087825 */ /* 0x000fe200078e024c */
[----:B------:R-:W3:Y:S01]  /*dba0*/  LDCU UR4, c[0x0][0x398] ;  /* 0x00007300ff0477ac */ /* 0x000ee20008000800 */
[----:B------:R4:W-:Y:S01]  /*dbb0*/  @P6 STG.E.U16 desc[UR22][R4.64], R51 ;  /* 0x0000003304006986 */ /* 0x0009e2000c101516 */
[----:B------:R-:W-:Y:S01]  /*dbc0*/  ISETP.LT.AND P6, PT, R198, UR9, !P0 ;  /* 0x00000009c6007c0c */ /* 0x000fe2000c7c1270 */
[----:B------:R-:W-:Y:S01]  /*dbd0*/  VIADD R0, R196, 0x75 ;  /* 0x00000075c4007836 */ /* 0x000fe20000000000 */
[----:B------:R-:W-:Y:S01]  /*dbe0*/  ISETP.LT.AND P0, PT, R197, UR10, !P0 ;  /* 0x0000000ac5007c0c */ /* 0x000fe2000c701270 */
[----:B------:R-:W2:Y:S01]  /*dbf0*/  LDCU UR9, c[0x0][0x398] ;  /* 0x00007300ff0977ac */ /* 0x000ea20008000800 */
[----:B-1----:R-:W-:Y:S01]  /*dc00*/  PRMT R3, R51, 0x7632, R3 ;  /* 0x0000763233037816 */ /* 0x002fe20000000003 */
[----:B------:R-:W-:Y:S01]  /*dc10*/  IMAD.WIDE R6, R11, 0x2, R68 ;  /* 0x000000020b067825 */ /* 0x000fe200078e0244 */
[----:B------:R-:W1:Y:S03]  /*dc20*/  LDCU UR10, c[0x0][0x398] ;  /* 0x00007300ff0a77ac */ /* 0x000e660008000800 */
[----:B------:R-:W-:Y:S01]  /*dc30*/  VIADD R11, R13, UR32 ;  /* 0x000000200d0b7c36 */ /* 0x000fe20008000000 */
[----:B------:R2:W-:Y:S01]  /*dc40*/  @P3 STG.E.U16 desc[UR22][R6.64], R3 ;  /* 0x0000000306003986 */ /* 0x0005e2000c101516 */
[----:B------:R-:W-:Y:S01]  /*dc50*/  ISETP.GE.AND P3, PT, R0, UR13, PT ;  /* 0x0000000d00007c0c */ /* 0x000fe2000bf66270 */
[----:B------:R-:W-:Y:S01]  /*dc60*/  VIADD R0, R196, 0x76 ;  /* 0x00000076c4007836 */ /* 0x000fe20000000000 */
[----:B------:R-:W1:Y:S01]  /*dc70*/  LDCU UR13, c[0x0][0x398] ;  /* 0x00007300ff0d77ac */ /* 0x000e620008000800 */
[----:B------:R3:W-:Y:S01]  /*dc80*/  @P6 STG.E.U16 desc[UR22][R8.64], R52 ;  /* 0x0000003408006986 */ /* 0x0007e2000c101516 */
[----:B0-----:R-:W-:Y:S01]  /*dc90*/  ISETP.LT.AND P6, PT, R198, UR6, !P2 ;  /* 0x00000006c6007c0c */ /* 0x001fe2000d7c1270 */
[----:B----4-:R-:W-:Y:S01]  /*dca0*/  IMAD.WIDE R4, R11, 0x2, R76 ;  /* 0x000000020b047825 */ /* 0x010fe200078e024c */
[----:B------:R-:W0:Y:S01]  /*dcb0*/  LDCU UR6, c[0x0][0x398] ;  /* 0x00007300ff0677ac */ /* 0x000e220008000800 */
[----:B------:R-:W-:Y:S01]  /*dcc0*/  ISETP.LT.AND P2, PT, R197, UR7, !P2 ;  /* 0x00000007c5007c0c */ /* 0x000fe2000d741270 */
[----:B------:R-:W4:Y:S01]  /*dcd0*/  LDCU UR7, c[0x0][0x398] ;  /* 0x00007300ff0777ac */ /* 0x000f220008000800 */
[----:B--2---:R-:W-:Y:S01]  /*dce0*/  PRMT R7, R52, 0x7632, R7 ;  /* 0x0000763234077816 */ /* 0x004fe20000000007 */
[----:B------:R-:W-:-:S04]  /*dcf0*/  IMAD.WIDE R2, R13, 0x2, R68 ;  /* 0x000000020d027825 */ /* 0x000fc800078e0244 */
[----:B---3--:R-:W-:Y:S01]  /*dd00*/  VIADD R9, R11, UR32 ;  /* 0x000000200b097c36 */ /* 0x008fe20008000000 */
[----:B------:R2:W-:Y:S01]  /*dd10*/  @P0 STG.E.U16 desc[UR22][R2.64], R7 ;  /* 0x0000000702000986 */ /* 0x0005e2000c101516 */
[----:B------:R-:W-:Y:S01]  /*dd20*/  ISETP.GE.AND P0, PT, R0, UR17, PT ;  /* 0x0000001100007c0c */ /* 0x000fe2000bf06270 */
[----:B------:R-:W-:Y:S02]  /*dd30*/  VIADD R0, R196, 0x77 ;  /* 0x00000077c4007836 */ /* 0x000fe40000000000 */
[----:B------:R3:W-:Y:S01]  /*dd40*/  @P6 STG.E.U16 desc[UR22][R4.64], R53 ;  /* 0x0000003504006986 */ /* 0x0007e2000c101516 */
[----:B------:R-:W-:Y:S01]  /*dd50*/  ISETP.LT.AND P6, PT, R198, UR4, !P1 ;  /* 0x00000004c6007c0c */ /* 0x000fe2000cfc1270 */
[----:B------:R-:W1:Y:S01]  /*dd60*/  LDCU UR4, c[0x0][0x398] ;  /* 0x00007300ff0477ac */ /* 0x000e620008000800 */
[----:B0-----:R-:W-:Y:S01]  /*dd70*/  ISETP.LT.AND P1, PT, R197, UR6, !P1 ;  /* 0x00000006c5007c0c */ /* 0x001fe2000cf21270 */
[----:B------:R-:W-:Y:S01]  /*dd80*/  VIADD R8, R196, 0x7b ;  /* 0x0000007bc4087836 */ /* 0x000fe20000000000 */
[----:B------:R-:W0:Y:S01]  /*dd90*/  LDCU UR6, c[0x0][0x398] ;  /* 0x00007300ff0677ac */ /* 0x000e220008000800 */
[----:B--2---:R-:W-:Y:S01]  /*dda0*/  IMAD.WIDE R6, R11, 0x2, R68 ;  /* 0x000000020b067825 */ /* 0x004fe200078e0244 */
        /* <DEDUP_REMOVED lines=8> */
[----:B------:R-:W0:Y:S01]  /*de30*/  LDCU UR9, c[0x0][0x398] ;  /* 0x00007300ff0977ac */ /* 0x000e220008000800 */
[----:B-1----:R-:W-:Y:S01]  /*de40*/  ISETP.LT.AND P4, PT, R197, UR10, !P4 ;  /* 0x0000000ac5007c0c */ /* 0x002fe2000e781270 */
[----:B------:R-:W1:Y:S01]  /*de50*/  LDCU UR10, c[0x0][0x398] ;  /* 0x00007300ff0a77ac */ /* 0x000e620008000800 */
        /* <DEDUP_REMOVED lines=10> */
[----:B----4-:R-:W-:Y:S01]  /*df00*/  ISETP.LT.AND P5, PT, R197, UR7, !P5 ;  /* 0x00000007c5007c0c */ /* 0x010fe2000efa1270 */
[----:B------:R-:W4:Y:S01]  /*df10*/  LDCU UR7, c[0x0][0x398] ;  /* 0x00007300ff0777ac */ /* 0x000f220008000800 */
[----:B--2---:R-:W-:Y:S01]  /*df20*/  IMAD.WIDE R2, R11, 0x2, R68 ;  /* 0x000000020b027825 */ /* 0x004fe200078e0244 */
[----:B---3--:R-:W-:-:S03]  /*df30*/  PRMT R7, R55, 0x7632, R7 ;  /* 0x0000763237077816 */ /* 0x008fc60000000007 */
[C---:B------:R-:W-:Y:S02]  /*df40*/  IMAD.WIDE R4, R9.reuse, 0x2, R76 ;  /* 0x0000000209047825 */ /* 0x040fe400078e024c */
[----:B------:R2:W-:Y:S02]  /*df50*/  @P4 STG.E.U16 desc[UR22][R2.64], R7 ;  /* 0x0000000702004986 */ /* 0x0005e4000c101516 */
[----:B------:R-:W-:Y:S01]  /*df60*/  VIADD R11, R9, UR32 ;  /* 0x00000020090b7c36 */ /* 0x000fe20008000000 */
[----:B------:R-:W-:Y:S01]  /*df70*/  ISETP.GE.AND P4, PT, R0, UR15, PT ;  /* 0x0000000f00007c0c */ /* 0x000fe2000bf86270 */
[----:B------:R-:W3:Y:S01]  /*df80*/  LDCU UR15, c[0x0][0x398] ;  /* 0x00007300ff0f77ac */ /* 0x000ee20008000800 */
[----:B------:R1:W-:Y:S01]  /*df90*/  @P6 STG.E.U16 desc[UR22][R4.64], R56 ;  /* 0x0000003804006986 */ /* 0x0003e2000c101516 */
[----:B------:R-:W-:Y:S01]  /*dfa0*/  ISETP.LT.AND P6, PT, R198, UR12, !P3 ;  /* 0x0000000cc6007c0c */ /* 0x000fe2000dfc1270 */
[----:B------:R-:W-:Y:S01]  /*dfb0*/  VIADD R0, R196, 0x7a ;  /* 0x0000007ac4007836 */ /* 0x000fe20000000000 */
[----:B0-----:R-:W-:Y:S01]  /*dfc0*/  ISETP.LT.AND P3, PT, R197, UR6, !P3 ;  /* 0x00000006c5007c0c */ /* 0x001fe2000df61270 */
        /* <DEDUP_REMOVED lines=20> */
[----:B------:R-:W-:Y:S02]  /*e110*/  ISETP.GE.AND P3, PT, R8, UR27, PT ;  /* 0x0000001b08007c0c */ /* 0x000fe4000bf66270 */
[----:B------:R0:W-:Y:S01]  /*e120*/  @P6 STG.E.U16 desc[UR22][R6.64], R58 ;  /* 0x0000003a06006986 */ /* 0x0001e2000c101516 */
[----:B------:R-:W-:Y:S01]  /*e130*/  ISETP.LT.AND P6, PT, R198, UR4, !P2 ;  /* 0x00000004c6007c0c */ /* 0x000fe2000d7c1270 */
[----:B------:R-:W1:Y:S01]  /*e140*/  LDCU UR4, c[0x0][0x398] ;  /* 0x00007300ff0477ac */ /* 0x000e620008000800 */
[----:B------:R-:W-:Y:S02]  /*e150*/  ISETP.LT.AND P2, PT, R197, UR10, !P2 ;  /* 0x0000000ac5007c0c */ /* 0x000fe4000d741270 */
[----:B------:R-:W-:Y:S01]  /*e160*/  PRMT R8, R59, 0x7632, R8 ;  /* 0x000076323b087816 */ /* 0x000fe20000000008 */
[----:B------:R-:W1:Y:S01]  /*e170*/  LDCU UR10, c[0x0][0x398] ;  /* 0x00007300ff0a77ac */ /* 0x000e620008000800 */
[----:B--2---:R-:W-:Y:S01]  /*e180*/  IMAD.WIDE R2, R9, 0x2, R68 ;  /* 0x0000000209027825 */ /* 0x004fe200078e0244 */
[----:B0-----:R-:W-:-:S03]  /*e190*/  PRMT R7, R58, 0x7632, R7 ;  /* 0x000076323a077816 */ /* 0x001fc60000000007 */
        /* <DEDUP_REMOVED lines=8> */
[----:B----4-:R-:W-:Y:S01]  /*e220*/  ISETP.LT.AND P1, PT, R197, UR7, !P1 ;  /* 0x00000007c5007c0c */ /* 0x010fe2000cf21270 */
[----:B------:R-:W4:Y:S01]  /*e230*/  LDCU UR7, c[0x0][0x398] ;  /* 0x00007300ff0777ac */ /* 0x000f220008000800 */
[----:B0-----:R-:W-:-:S04]  /*e240*/  IMAD.WIDE R2, R11, 0x2, R68 ;  /* 0x000000020b027825 */ /* 0x001fc800078e0244 */
[C---:B--2---:R-:W-:Y:S01]  /*e250*/  IMAD.WIDE R4, R9.reuse, 0x2, R76 ;  /* 0x0000000209047825 */ /* 0x044fe200078e024c */
[----:B------:R0:W-:Y:S01]  /*e260*/  @P2 STG.E.U16 desc[UR22][R2.64], R8 ;  /* 0x0000000802002986 */ /* 0x0001e2000c101516 */
[----:B------:R-:W-:Y:S02]  /*e270*/  ISETP.GE.AND P2, PT, R0, UR19, PT ;  /* 0x0000001300007c0c */ /* 0x000fe4000bf46270 */
[C---:B------:R-:W-:Y:S01]  /*e280*/  IMAD.WIDE R6, R9.reuse, 0x2, R68 ;  /* 0x0000000209067825 */ /* 0x040fe200078e0244 */
[----:B------:R2:W-:Y:S01]  /*e290*/  @P6 STG.E.U16 desc[UR22][R4.64], R60 ;  /* 0x0000003c04006986 */ /* 0x0005e2000c101516 */
[C---:B------:R-:W-:Y:S01]  /*e2a0*/  ISETP.LT.AND P6, PT, R198.reuse, UR6, !P5 ;  /* 0x00000006c6007c0c */ /* 0x040fe2000efc1270 */
[----:B------:R-:W1:Y:S01]  /*e2b0*/  LDCU UR6, c[0x0][0x398] ;  /* 0x00007300ff0677ac */ /* 0x000e620008000800 */
[----:B------:R-:W-:Y:S01]  /*e2c0*/  VIADD R9, R9, UR32 ;  /* 0x0000002009097c36 */ /* 0x000fe20008000000 */
[----:B------:R4:W-:Y:S01]  /*e2d0*/  @P1 STG.E.U16 desc[UR22][R6.64], R10 ;  /* 0x0000000a06001986 */ /* 0x0009e2000c101516 */
[----:B------:R-:W-:Y:S01]  /*e2e0*/  ISETP.LT.AND P1, PT, R198, UR12, !P4 ;  /* 0x0000000cc6007c0c */ /* 0x000fe2000e721270 */
[----:B------:R-:W-:Y:S01]  /*e2f0*/  VIADD R0, R196, 0x7e ;  /* 0x0000007ec4007836 */ /* 0x000fe20000000000 */
[----:B---3--:R-:W-:Y:S01]  /*e300*/  ISETP.LT.AND P4, PT, R197, UR15, !P4 ;  /* 0x0000000fc5007c0c */ /* 0x008fe2000e781270 */
[----:B------:R-:W-:Y:S01]  /*e310*/  VIADD R11, R9, UR32 ;  /* 0x00000020090b7c36 */ /* 0x000fe20008000000 */
[----:B0-----:R-:W-:Y:S01]  /*e320*/  PRMT R8, R61, 0x7632, R8 ;  /* 0x000076323d087816 */ /* 0x001fe20000000008 */
[----:B------:R-:W-:Y:S01]  /*e330*/  IMAD.WIDE R2, R9, 0x2, R76 ;  /* 0x0000000209027825 */ /* 0x000fe200078e024c */
[----:B------:R-:W-:Y:S01]  /*e340*/  ISETP.LT.AND P5, PT, R197, UR9, !P5 ;  /* 0x00000009c5007c0c */ /* 0x000fe2000efa1270 */
[----:B------:R-:W0:Y:S02]  /*e350*/  LDCU UR12, c[0x0][0x398] ;  /* 0x00007300ff0c77ac */ /* 0x000e240008000800 */
[----:B--2---:R-:W-:Y:S01]  /*e360*/  IMAD.WIDE R4, R9, 0x2, R68 ;  /* 0x0000000209047825 */ /* 0x004fe200078e0244 */
[----:B------:R-:W2:Y:S01]  /*e370*/  LDCU UR15, c[0x0][0x398] ;  /* 0x00007300ff0f77ac */ /* 0x000ea20008000800 */
[----:B----4-:R-:W-:-:S02]  /*e380*/  PRMT R10, R63, 0x7632, R10 ;  /* 0x000076323f0a7816 */ /* 0x010fc4000000000a */
[C---:B------:R-:W-:Y:S01]  /*e390*/  IMAD.WIDE R6, R11.reuse, 0x2, R76 ;  /* 0x000000020b067825 */ /* 0x040fe200078e024c */
[----:B------:R3:W-:Y:S01]  /*e3a0*/  @P1 STG.E.U16 desc[UR22][R2.64], R61 ;  /* 0x0000003d02001986 */ /* 0x0007e2000c101516 */
[----:B------:R-:W-:Y:S01]  /*e3b0*/  ISETP.GE.AND P1, PT, R0, UR11, PT ;  /* 0x0000000b00007c0c */ /* 0x000fe2000bf26270 */
[----:B------:R-:W4:Y:S01]  /*e3c0*/  LDCU UR11, c[0x0][0x398] ;  /* 0x00007300ff0b77ac */ /* 0x000f220008000800 */
[----:B------:R-:W-:Y:S01]  /*e3d0*/  VIADD R9, R11, UR32 ;  /* 0x000000200b097c36 */ /* 0x000fe20008000000 */
[----:B------:R0:W-:Y:S01]  /*e3e0*/  @P4 STG.E.U16 desc[UR22][R4.64], R8 ;  /* 0x0000000804004986 */ /* 0x0001e2000c101516 */
[----:B------:R-:W-:Y:S01]  /*e3f0*/  ISETP.LT.AND P4, PT, R198, UR5, !P3 ;  /* 0x00000005c6007c0c */ /* 0x000fe2000df81270 */
[----:B------:R-:W-:Y:S01]  /*e400*/  VIADD R196, R196, 0x7f ;  /* 0x0000007fc4c47836 */ /* 0x000fe20000000000 */
[----:B-1----:R-:W-:Y:S01]  /*e410*/  ISETP.LT.AND P3, PT, R197, UR4, !P3 ;  /* 0x00000004c5007c0c */ /* 0x002fe2000df61270 */
[----:B------:R1:W-:Y:S01]  /*e420*/  @P6 STG.E.U16 desc[UR22][R6.64], R62 ;  /* 0x0000003e06006986 */ /* 0x0003e2000c101516 */
[----:B------:R-:W-:Y:S01]  /*e430*/  ISETP.LT.AND P6, PT, R198, UR13, !P0 ;  /* 0x0000000dc6007c0c */ /* 0x000fe2000c7c1270 */
[----:B------:R-:W-:Y:S01]  /*e440*/  VIADD R13, R9, UR32 ;  /* 0x00000020090d7c36 */ /* 0x000fe20008000000 */
[----:B------:R-:W-:Y:S01]  /*e450*/  PRMT R0, R62, 0x7632, R0 ;  /* 0x000076323e007816 */ /* 0x000fe20000000000 */
[----:B---3--:R-:W-:Y:S01]  /*e460*/  IMAD.WIDE R2, R11, 0x2, R68 ;  /* 0x000000020b027825 */ /* 0x008fe200078e0244 */
[----:B------:R-:W-:-:S03]  /*e470*/  ISETP.LT.AND P0, PT, R197, UR10, !P0 ;  /* 0x0000000ac5007c0c */ /* 0x000fc6000c701270 */
[C---:B0-----:R-:W-:Y:S01]  /*e480*/  IMAD.WIDE R4, R9.reuse, 0x2, R76 ;  /* 0x0000000209047825 */ /* 0x041fe200078e024c */
[----:B------:R0:W-:Y:S01]  /*e490*/  @P5 STG.E.U16 desc[UR22][R2.64], R0 ;  /* 0x0000000002005986 */ /* 0x0001e2000c101516 */
[----:B------:R-:W-:Y:S02]  /*e4a0*/  ISETP.GE.AND P5, PT, R196, UR21, PT ;  /* 0x00000015c4007c0c */ /* 0x000fe4000bfa6270 */
[----:B-1----:R-:W-:Y:S01]  /*e4b0*/  IMAD.WIDE R6, R9, 0x2, R68 ;  /* 0x0000000209067825 */ /* 0x002fe200078e0244 */
[----:B------:R1:W-:Y:S01]  /*e4c0*/  @P4 STG.E.U16 desc[UR22][R4.64], R63 ;  /* 0x0000003f04004986 */ /* 0x0003e2000c101516 */
[----:B------:R-:W-:Y:S02]  /*e4d0*/  ISETP.LT.AND P4, PT, R198, UR12, !P1 ;  /* 0x0000000cc6007c0c */ /* 0x000fe4000cf81270 */
[----:B------:R-:W-:Y:S01]  /*e4e0*/  IMAD.WIDE R8, R13, 0x2, R76 ;  /* 0x000000020d087825 */ /* 0x000fe200078e024c */
[----:B------:R3:W-:Y:S01]  /*e4f0*/  @P3 STG.E.U16 desc[UR22][R6.64], R10 ;  /* 0x0000000a06003986 */ /* 0x0007e2000c101516 */
[----:B------:R-:W-:-:S02]  /*e500*/  ISETP.LT.AND P1, PT, R197, UR6, !P1 ;  /* 0x00000006c5007c0c */ /* 0x000fc4000cf21270 */
[C---:B------:R-:W-:Y:S01]  /*e510*/  VIADD R11, R13.reuse, UR32 ;  /* 0x000000200d0b7c36 */ /* 0x040fe20008000000 */
[----:B------:R3:W-:Y:S01]  /*e520*/  @P6 STG.E.U16 desc[UR22][R8.64], R64 ;  /* 0x0000004008006986 */ /* 0x0007e2000c101516 */
[----:B------:R-:W-:Y:S01]  /*e530*/  ISETP.LT.AND P6, PT, R198, UR7, !P2 ;  /* 0x00000007c6007c0c */ /* 0x000fe2000d7c1270 */
[----:B0-----:R-:W-:Y:S01]  /*e540*/  IMAD.WIDE R2, R13, 0x2, R68 ;  /* 0x000000020d027825 */ /* 0x001fe200078e0244 */
[----:B------:R-:W-:Y:S02]  /*e550*/  ISETP.LT.AND P2, PT, R197, UR14, !P2 ;  /* 0x0000000ec5007c0c */ /* 0x000fe4000d741270 */
[----:B------:R-:W-:Y:S01]  /*e560*/  PRMT R0, R64, 0x7632, R0 ;  /* 0x0000763240007816 */ /* 0x000fe20000000000 */
[C---:B------:R-:W-:Y:S01]  /*e570*/  VIADD R15, R11.reuse, UR32 ;  /* 0x000000200b0f7c36 */ /* 0x040fe20008000000 */
[----:B----4-:R-:W-:Y:S01]  /*e580*/  ISETP.LT.AND P3, PT, R198, UR11, !P5 ;  /* 0x0000000bc6007c0c */ /* 0x010fe2000ef61270 */
[----:B-1----:R-:W-:Y:S01]  /*e590*/  IMAD.WIDE R4, R11, 0x2, R76 ;  /* 0x000000020b047825 */ /* 0x002fe200078e024c */
[----:B--2---:R-:W-:Y:S01]  /*e5a0*/  ISETP.LT.AND P5, PT, R197, UR15, !P5 ;  /* 0x0000000fc5007c0c */ /* 0x004fe2000efa1270 */
[----:B------:R0:W-:Y:S02]  /*e5b0*/  @P0 STG.E.U16 desc[UR22][R2.64], R0 ;  /* 0x0000000002000986 */ /* 0x0001e4000c101516 */
[----:B------:R-:W-:-:S02]  /*e5c0*/  VIADD R13, R15, UR32 ;  /* 0x000000200f0d7c36 */ /* 0x000fc40008000000 */
[----:B---3--:R-:W-:Y:S01]  /*e5d0*/  IMAD.WIDE R6, R11, 0x2, R68 ;  /* 0x000000020b067825 */ /* 0x008fe200078e0244 */
[----:B------:R1:W-:Y:S03]  /*e5e0*/  @P6 STG.E.U16 desc[UR22][R4.64], R65 ;  /* 0x0000004104006986 */ /* 0x0003e6000c101516 */
[----:B------:R-:W-:Y:S01]  /*e5f0*/  IMAD.WIDE R8, R15, 0x2, R76 ;  /* 0x000000020f087825 */ /* 0x000fe200078e024c */
[----:B0-----:R-:W-:-:S03]  /*e600*/  PRMT R3, R65, 0x7632, R3 ;  /* 0x0000763241037816 */ /* 0x001fc60000000003 */
[----:B------:R-:W-:Y:S01]  /*e610*/  IMAD.WIDE R10, R15, 0x2, R68 ;  /* 0x000000020f0a7825 */ /* 0x000fe200078e0244 */
[----:B-1----:R-:W-:-:S03]  /*e620*/  PRMT R5, R66, 0x7632, R5 ;  /* 0x0000763242057816 */ /* 0x002fc60000000005 */
[C---:B------:R-:W-:Y:S01]  /*e630*/  IMAD.WIDE R76, R13.reuse, 0x2, R76 ;  /* 0x000000020d4c7825 */ /* 0x040fe200078e024c */
[----:B------:R0:W-:Y:S03]  /*e640*/  @P2 STG.E.U16 desc[UR22][R6.64], R3 ;  /* 0x0000000306002986 */ /* 0x0001e6000c101516 */
[----:B------:R-:W-:Y:S01]  /*e650*/  IMAD.WIDE R68, R13, 0x2, R68 ;  /* 0x000000020d447825 */ /* 0x000fe200078e0244 */
[----:B------:R0:W-:Y:S04]  /*e660*/  @P4 STG.E.U16 desc[UR22][R8.64], R66 ;  /* 0x0000004208004986 */ /* 0x0001e8000c101516 */
[----:B------:R0:W-:Y:S04]  /*e670*/  @P1 STG.E.U16 desc[UR22][R10.64], R5 ;  /* 0x000000050a001986 */ /* 0x0001e8000c101516 */
[----:B------:R0:W-:Y:S04]  /*e680*/  @P3 STG.E.U16 desc[UR22][R76.64], R67 ;  /* 0x000000434c003986 */ /* 0x0001e8000c101516 */
[----:B------:R0:W-:Y:S01]  /*e690*/  @P5 STG.E.U16 desc[UR22][R68.64], R34 ;  /* 0x0000002244005986 */ /* 0x0001e2000c101516 */
[----:B------:R-:W-:Y:S06]  /*e6a0*/  BAR.SYNC.DEFER_BLOCKING 0x0 ;  /* 0x0000000000007b1d */ /* 0x000fec0000010000 */
[----:B------:R-:W-:Y:S05]  /*e6b0*/  BRA.U UP0, `(.L_x_13) ;  /* 0x0000000100a07547 */ /* 0x000fea000b800000 */
[----:B------:R-:W1:Y:S01]  /*e6c0*/  S2UR UR5, SR_CgaCtaId ;  /* 0x00000000000579c3 */ /* 0x000e620000008800 */
[----:B------:R-:W-:Y:S01]  /*e6d0*/  NOP ;  /* 0x0000000000007918 */ /* 0x000fe20000000000 */
[----:B------:R-:W-:Y:S01]  /*e6e0*/  UMOV UR4, 0x50 ;  /* 0x0000005000047882 */ /* 0x000fe20000000000 */
[----:B------:R-:W-:Y:S02]  /*e6f0*/  IMAD.U32 R0, RZ, RZ, UR8 ;  /* 0x00000008ff007e24 */ /* 0x000fe4000f8e00ff */
[----:B0-----:R-:W-:Y:S02]  /*e700*/  IMAD.MOV.U32 R3, RZ, RZ, 0xff ;  /* 0x000000ffff037424 */ /* 0x001fe400078e00ff */
[----:B------:R-:W-:Y:S01]  /*e710*/  IMAD.MOV.U32 R7, RZ, RZ, 0x1 ;  /* 0x00000001ff077424 */ /* 0x000fe200078e00ff */
[----:B------:R-:W-:-:S04]  /*e720*/  LOP3.LUT R0, R0, 0xffff, RZ, 0xc0, !PT ;  /* 0x0000ffff00007812 */ /* 0x000fc800078ec0ff */
[----:B------:R-:W-:-:S05]  /*e730*/  SHF.R.U32.HI R0, RZ, 0x5, R0 ;  /* 0x00000005ff007819 */ /* 0x000fca0000011600 */
[----:B------:R-:W-:Y:S01]  /*e740*/  VIADD R2, R0, 0x10 ;  /* 0x0000001000027836 */ /* 0x000fe20000000000 */
[----:B------:R-:W-:Y:S01]  /*e750*/  SHF.L.U32 R0, R3, R0, RZ ;  /* 0x0000000003007219 */ /* 0x000fe200000006ff */
[----:B-1----:R-:W-:-:S03]  /*e760*/  ULEA UR6, UR5, UR4, 0x18 ;  /* 0x0000000405067291 */ /* 0x002fc6000f8ec0ff */
[----:B------:R-:W-:-:S04]  /*e770*/  SHF.L.U32 R3, R7, R2, RZ ;  /* 0x0000000207037219 */ /* 0x000fc800000006ff */
[----:B------:R-:W-:Y:S02]  /*e780*/  LOP3.LUT R0, R3, R0, RZ, 0xfc, !PT ;  /* 0x0000000003007212 */ /* 0x000fe400078efcff */
[----:B------:R-:W0:Y:S02]  /*e790*/  LDS R5, [UR6] ;  /* 0x00000006ff057984 */ /* 0x000e240008000800 */
[C---:B------:R-:W-:Y:S02]  /*e7a0*/  LOP3.LUT R2, R0.reuse, 0xffff, RZ, 0xc0, !PT ;  /* 0x0000ffff00027812 */ /* 0x040fe400078ec0ff */
[----:B0-----:R-:W-:-:S04]  /*e7b0*/  LOP3.LUT R3, R0, 0xffff, R5, 0x80, !PT ;  /* 0x0000ffff00037812 */ /* 0x001fc800078e8005 */
[----:B------:R-:W-:-:S13]  /*e7c0*/  ISETP.NE.AND P0, PT, R3, R2, PT ;  /* 0x000000020300720c */ /* 0x000fda0003f05270 */
[----:B------:R-:W-:Y:S05]  /*e7d0*/  @P0 BRA `(.L_x_14) ;  /* 0x0000000000500947 */ /* 0x000fea0003800000 */
[----:B------:R-:W-:Y:S02]  /*e7e0*/  SHF.R.U32.HI R5, RZ, 0x10, R5 ;  /* 0x00000010ff057819 */ /* 0x000fe40000011605 */
[----:B------:R-:W-:-:S04]  /*e7f0*/  SHF.R.U32.HI R2, RZ, 0x10, R0 ;  /* 0x00000010ff027819 */ /* 0x000fc80000011600 */
[----:B------:R-:W-:-:S04]  /*e800*/  LOP3.LUT R5, R5, R2, RZ, 0xc0, !PT ;  /* 0x0000000205057212 */ /* 0x000fc800078ec0ff */
[----:B------:R-:W-:-:S13]  /*e810*/  ISETP.NE.AND P0, PT, R5, R2, PT ;  /* 0x000000020500720c */ /* 0x000fda0003f05270 */
[----:B------:R-:W-:Y:S05]  /*e820*/  @P0 BRA `(.L_x_15) ;  /* 0x0000000000300947 */ /* 0x000fea0003800000 */
[----:B------:R-:W-:Y:S01]  /*e830*/  R2UR UR4, R0 ;  /* 0x00000000000472ca */ /* 0x000fe200000e0000 */
[----:B------:R-:W-:Y:S01]  /*e840*/  VOTEU.ANY UR5, UPT, PT ;  /* 0x0000000000057886 */ /* 0x000fe200038e0100 */
[----:B------:R-:W0:Y:S01]  /*e850*/  S2R R0, SR_LANEID ;  /* 0x0000000000007919 */ /* 0x000e220000000000 */
[----:B------:R-:W-:-:S10]  /*e860*/  UFLO.U32 UR5, UR5 ;  /* 0x00000005000572bd */ /* 0x000fd400080e0000 */
[----:B------:R-:W-:-:S06]  /*e870*/  ULOP3.LUT UR4, URZ, UR4, URZ, 0x33, !UPT ;  /* 0x00000004ff047292 */ /* 0x000fcc000f8e33ff */
[----:B------:R-:W-:-:S04]  /*e880*/  IMAD.U32 R2, RZ, RZ, UR4 ;  /* 0x00000004ff027e24 */ /* 0x000fc8000f8e00ff */
[----:B------:R-:W1:Y:S02]  /*e890*/  REDUX UR7, R2 ;  /* 0x00000000020773c4 */ /* 0x000e640000000000 */
[----:B------:R2:W-:Y:S01]  /*e8a0*/  UTCATOMSWS.AND URZ, UR4 ;  /* 0x0000000400ff79e3 */ /* 0x0005e20008000000 */
[----:B0-----:R-:W-:Y:S01]  /*e8b0*/  ISETP.EQ.U32.AND P0, PT, R0, UR5, PT ;  /* 0x0000000500007c0c */ /* 0x001fe2000bf02070 */
[----:B-1----:R-:W-:-:S12]  /*e8c0*/  IMAD.U32 R0, RZ, RZ, UR7 ;  /* 0x00000007ff007e24 */ /* 0x002fd8000f8e00ff */
[----:B------:R2:W-:Y:S01]  /*e8d0*/  @P0 ATOMS.AND RZ, [UR6], R0 ;  /* 0x00000000ffff098c */ /* 0x0005e2000a800006 */
[----:B------:R-:W-:Y:S05]  /*e8e0*/  BRA `(.L_x_13) ;  /* 0x0000000000147947 */ /* 0x000fea0003800000 */
.L_x_15:
[----:B------:R-:W-:-:S07]  /*e8f0*/  MOV R2, 0xe910 ;  /* 0x0000e91000027802 */ /* 0x000fce0000000f00 */
[----:B------:R-:W-:Y:S05]  /*e900*/  CALL.REL.NOINC `($__internal_0_$__cuda_sm10x_tcgen05_guardrail_trap_col_being_dealloced_not_returned_by_alloc) ;  /* 0x00000000002c7944 */ /* 0x000fea0003c00000 */
[----:B------:R-:W-:Y:S05]  /*e910*/  BRA `(.L_x_13) ;  /* 0x0000000000087947 */ /* 0x000fea0003800000 */
.L_x_14:
[----:B------:R-:W-:-:S07]  /*e920*/  MOV R2, 0xe940 ;  /* 0x0000e94000027802 */ /* 0x000fce0000000f00 */
[----:B------:R-:W-:Y:S05]  /*e930*/  CALL.REL.NOINC `($__internal_2_$__cuda_sm10x_tcgen05_guardrail_trap_unallocated_columns_being_dealloced) ;  /* 0x0000000000387944 */ /* 0x000fea0003c00000 */
.L_x_13:
[----:B------:R-:W-:Y:S01]  /*e940*/  NOP ;  /* 0x0000000000007918 */ /* 0x000fe20000000000 */
[----:B--2---:R-:W-:Y:S05]  /*e950*/  EXIT ;  /* 0x000000000000794d */ /* 0x004fea0003800000 */
.L_x_8:
[----:B------:R-:W0:Y:S02]  /*e960*/  SYNCS.PHASECHK.TRANS64.TRYWAIT P2, [UR11], R17 ;  /* 0x00000011ff0075a7 */ /* 0x000e24000804110b */
[----:B0-----:R-:W-:Y:S05]  /*e970*/  @!P2 BRA `(.L_x_8) ;  /* 0xfffffffc00f8a947 */ /* 0x001fea000383ffff */
[----:B------:R-:W-:Y:S05]  /*e980*/  BRA `(.L_x_16) ;  /* 0xffffff68007c7947 */ /* 0x000fea000383ffff */
.L_x_12:
[----:B------:R-:W0:Y:S02]  /*e990*/  SYNCS.PHASECHK.TRANS64.TRYWAIT P0, [UR11], R0 ;  /* 0x00000000ff0075a7 */ /* 0x000e24000800110b */
[----:B0-----:R-:W-:Y:S05]  /*e9a0*/  @!P0 BRA `(.L_x_12) ;  /* 0xfffffffc00f88947 */ /* 0x001fea000383ffff */
[----:B------:R-:W-:Y:S05]  /*e9b0*/  BRA `(.L_x_11) ;  /* 0xffffff8800547947 */ /* 0x000fea000383ffff */
        .weak           $__internal_0_$__cuda_sm10x_tcgen05_guardrail_trap_col_being_dealloced_not_returned_by_alloc
        .type           $__internal_0_$__cuda_sm10x_tcgen05_guardrail_trap_col_being_dealloced_not_returned_by_alloc,@function
        .size           $__internal_0_$__cuda_sm10x_tcgen05_guardrail_trap_col_being_dealloced_not_returned_by_alloc,($__internal_1_$__cuda_sm10x_tcgen05_guardrail_trap_phase_invalid_during_alloc - $__internal_0_$__cuda_sm10x_tcgen05_guardrail_trap_col_being_dealloced_not_returned_by_alloc)
$__internal_0_$__cuda_sm10x_tcgen05_guardrail_trap_col_being_dealloced_not_returned_by_alloc:
[----:B------:R-:W-:Y:S05]  /*e9c0*/  BPT.TRAP 0x1 ;  /* 0x000000040000795c */ /* 0x000fea0000300000 */
[----:B------:R-:W-:-:S04]  /*e9d0*/  IMAD.MOV.U32 R3, RZ, RZ, 0x0 ;  /* 0x00000000ff037424 */ /* 0x000fc800078e00ff */
[----:B------:R-:W-:Y:S05]  /*e9e0*/  RET.REL.NODEC R2 `(matmul_kernel) ;  /* 0xffffff1402847950 */ /* 0x000fea0003c3ffff */
        .weak           $__internal_1_$__cuda_sm10x_tcgen05_guardrail_trap_phase_invalid_during_alloc
        .type           $__internal_1_$__cuda_sm10x_tcgen05_guardrail_trap_phase_invalid_during_alloc,@function
        .size           $__internal_1_$__cuda_sm10x_tcgen05_guardrail_trap_phase_invalid_during_alloc,($__internal_2_$__cuda_sm10x_tcgen05_guardrail_trap_unallocated_columns_being_dealloced - $__internal_1_$__cuda_sm10x_tcgen05_guardrail_trap_phase_invalid_during_alloc)
$__internal_1_$__cuda_sm10x_tcgen05_guardrail_trap_phase_invalid_during_alloc:
[----:B------:R-:W-:Y:S05]  /*e9f0*/  BPT.TRAP 0x1 ;  /* 0x000000040000795c */ /* 0x000fea0000300000 */
[----:B------:R-:W-:-:S04]  /*ea00*/  IMAD.MOV.U32 R3, RZ, RZ, 0x0 ;  /* 0x00000000ff037424 */ /* 0x000fc800078e00ff */
[----:B------:R-:W-:Y:S05]  /*ea10*/  RET.REL.NODEC R2 `(matmul_kernel) ;  /* 0xffffff1402787950 */ /* 0x000fea0003c3ffff */
        .weak           $__internal_2_$__cuda_sm10x_tcgen05_guardrail_trap_unallocated_columns_being_dealloced
        .type           $__internal_2_$__cuda_sm10x_tcgen05_guardrail_trap_unallocated_columns_being_dealloced,@function
        .size           $__internal_2_$__cuda_sm10x_tcgen05_guardrail_trap_unallocated_columns_being_dealloced,(.L_x_20 - $__internal_2_$__cuda_sm10x_tcgen05_guardrail_trap_unallocated_columns_being_dealloced)
$__internal_2_$__cuda_sm10x_tcgen05_guardrail_trap_unallocated_columns_being_dealloced:
[----:B------:R-:W-:Y:S05]  /*ea20*/  BPT.TRAP 0x1 ;  /* 0x000000040000795c */ /* 0x000fea0000300000 */
[----:B------:R-:W-:-:S04]  /*ea30*/  IMAD.MOV.U32 R3, RZ, RZ, 0x0 ;  /* 0x00000000ff037424 */ /* 0x000fc800078e00ff */
[----:B------:R-:W-:Y:S05]  /*ea40*/  RET.REL.NODEC R2 `(matmul_kernel) ;  /* 0xffffff14026c7950 */ /* 0x000fea0003c3ffff */
.L_x_17:
[----:B------:R-:W-:-:S00]  /*ea50*/  BRA `(.L_x_17) ;  /* 0xfffffffc00fc7947 */ /* 0x000fc0000383ffff */
[----:B------:R-:W-:-:S00]  /*ea60*/  NOP ;  /* 0x0000000000007918 */ /* 0x000fc00000000000 */
        /* <DEDUP_REMOVED lines=9> */
.L_x_20:


//--------------------- .nv.shared.matmul_kernel  --------------------------
	.section	.nv.shared.matmul_kernel,"aw",@nobits
	.sectionflags	@""
	.align	16
	.zero		1024


//--------------------- .nv.shared.reserved.0     --------------------------
	.section	.nv.shared.reserved.0,"aw",@nobits
	.align	8
	.weak		__nv_reservedSMEM_offset_0_alias
	.size		__nv_reservedSMEM_offset_0_alias, 0, 64
	.other		__nv_reservedSMEM_offset_0_alias,@"STO_CUDA_RESERVED_SHARED STV_DEFAULT"
__nv_reservedSMEM_offset_0_alias:
	.zero		0
.nv.shared.reserved.0:
	.zero		64
	.weak		__nv_reservedSMEM_allocation_phase
	.type		__nv_reservedSMEM_allocation_phase,@object
	.size		__nv_reservedSMEM_allocation_phase,(.L_0 - __nv_reservedSMEM_allocation_phase)
__nv_reservedSMEM_allocation_phase:
	.zero		1
.L_0:
	.zero		7
	.weak		__nv_reservedSMEM_devtool_atexit_pc
	.type		__nv_reservedSMEM_devtool_atexit_pc,@object
	.size		__nv_reservedSMEM_devtool_atexit_pc,(__nv_reservedSMEM_allocation_mask - __nv_reservedSMEM_devtool_atexit_pc)
__nv_reservedSMEM_devtool_atexit_pc:
	.zero		8
	.weak		__nv_reservedSMEM_allocation_mask
	.type		__nv_reservedSMEM_allocation_mask,@object
	.size		__nv_reservedSMEM_allocation_mask,(.L_2 - __nv_reservedSMEM_allocation_mask)
__nv_reservedSMEM_allocation_mask:
	.zero		4
.L_2:


//--------------------- .nv.constant0.matmul_kernel --------------------------
	.section	.nv.constant0.matmul_kernel,"a",@progbits
	.sectionflags	@""
	.align	4
.nv.constant0.matmul_kernel:
	.zero		976


//--------------------- SYMBOLS --------------------------

	.type		.nv.reservedSmem.offset0,@object
	.size		.nv.reservedSmem.offset0,0x4
	.type		.nv.reservedSmem.cap,@object
	.size		.nv.reservedSmem.cap,0x4
